//
// Generated by NVIDIA NVVM Compiler
//
// Compiler Build ID: CL-36424714
// Cuda compilation tools, release 13.0, V13.0.88
// Based on NVVM 20.0.0
//

.version 9.0
.target sm_100
.address_size 64

	// .globl	_Z13matmul_kernelPKfS0_Pfiii
// _ZZ13matmul_kernelPKfS0_PfiiiE4ds_A has been demoted
// _ZZ13matmul_kernelPKfS0_PfiiiE4ds_B has been demoted
// _ZZ21compute_scores_kernelPKfS0_PfiiiiE2sQ has been demoted
// _ZZ21compute_scores_kernelPKfS0_PfiiiiE2sK has been demoted
.extern .shared .align 16 .b8 shmem[];

.visible .entry _Z13matmul_kernelPKfS0_Pfiii(
	.param .u64 .ptr .align 1 _Z13matmul_kernelPKfS0_Pfiii_param_0,
	.param .u64 .ptr .align 1 _Z13matmul_kernelPKfS0_Pfiii_param_1,
	.param .u64 .ptr .align 1 _Z13matmul_kernelPKfS0_Pfiii_param_2,
	.param .u32 _Z13matmul_kernelPKfS0_Pfiii_param_3,
	.param .u32 _Z13matmul_kernelPKfS0_Pfiii_param_4,
	.param .u32 _Z13matmul_kernelPKfS0_Pfiii_param_5
)
{
	.reg .pred 	%p<12>;
	.reg .b32 	%r<43>;
	.reg .b32 	%f<63>;
	.reg .b64 	%rd<13>;
	// demoted variable
	.shared .align 4 .b8 _ZZ13matmul_kernelPKfS0_PfiiiE4ds_A[1024];
	// demoted variable
	.shared .align 4 .b8 _ZZ13matmul_kernelPKfS0_PfiiiE4ds_B[1024];
	ld.param.u64 	%rd3, [_Z13matmul_kernelPKfS0_Pfiii_param_0];
	ld.param.u64 	%rd4, [_Z13matmul_kernelPKfS0_Pfiii_param_1];
	ld.param.u64 	%rd5, [_Z13matmul_kernelPKfS0_Pfiii_param_2];
	ld.param.u32 	%r24, [_Z13matmul_kernelPKfS0_Pfiii_param_3];
	ld.param.u32 	%r25, [_Z13matmul_kernelPKfS0_Pfiii_param_4];
	ld.param.u32 	%r26, [_Z13matmul_kernelPKfS0_Pfiii_param_5];
	mov.u32 	%r27, %ctaid.y;
	shl.b32 	%r28, %r27, 4;
	mov.u32 	%r40, %tid.y;
	add.s32 	%r2, %r28, %r40;
	mov.u32 	%r29, %ctaid.x;
	shl.b32 	%r3, %r29, 4;
	mov.u32 	%r38, %tid.x;
	add.s32 	%r5, %r3, %r38;
	setp.lt.s32 	%p1, %r25, 1;
	mov.f32 	%f62, 0f00000000;
	@%p1 bra 	$L__BB0_7;
	add.s32 	%r30, %r25, 15;
	shr.u32 	%r31, %r30, 4;
	shl.b32 	%r32, %r40, 6;
	mov.u32 	%r33, _ZZ13matmul_kernelPKfS0_PfiiiE4ds_A;
	add.s32 	%r6, %r33, %r32;
	shl.b32 	%r34, %r38, 2;
	add.s32 	%r7, %r6, %r34;
	mov.u32 	%r35, _ZZ13matmul_kernelPKfS0_PfiiiE4ds_B;
	add.s32 	%r9, %r35, %r34;
	add.s32 	%r8, %r9, %r32;
	neg.s32 	%r42, %r31;
	mad.lo.s32 	%r36, %r40, %r26, %r38;
	add.s32 	%r41, %r36, %r3;
	shl.b32 	%r12, %r26, 4;
	mad.lo.s32 	%r39, %r25, %r2, %r38;
	cvta.to.global.u64 	%rd1, %rd3;
	cvta.to.global.u64 	%rd2, %rd4;
	mov.f32 	%f62, 0f00000000;
$L__BB0_2:
	setp.ge.s32 	%p2, %r2, %r24;
	setp.ge.u32 	%p3, %r38, %r25;
	mov.f32 	%f60, 0f00000000;
	or.pred  	%p4, %p2, %p3;
	@%p4 bra 	$L__BB0_4;
	mul.wide.u32 	%rd6, %r39, 4;
	add.s64 	%rd7, %rd1, %rd6;
	ld.global.f32 	%f60, [%rd7];
$L__BB0_4:
	setp.ge.s32 	%p5, %r5, %r26;
	st.shared.f32 	[%r7], %f60;
	setp.ge.u32 	%p6, %r40, %r25;
	mov.f32 	%f61, 0f00000000;
	or.pred  	%p7, %p5, %p6;
	@%p7 bra 	$L__BB0_6;
	mul.wide.u32 	%rd8, %r41, 4;
	add.s64 	%rd9, %rd2, %rd8;
	ld.global.f32 	%f61, [%rd9];
$L__BB0_6:
	st.shared.f32 	[%r8], %f61;
	bar.sync 	0;
	ld.shared.f32 	%f12, [%r6];
	ld.shared.f32 	%f13, [%r9];
	fma.rn.f32 	%f14, %f12, %f13, %f62;
	ld.shared.f32 	%f15, [%r6+4];
	ld.shared.f32 	%f16, [%r9+64];
	fma.rn.f32 	%f17, %f15, %f16, %f14;
	ld.shared.f32 	%f18, [%r6+8];
	ld.shared.f32 	%f19, [%r9+128];
	fma.rn.f32 	%f20, %f18, %f19, %f17;
	ld.shared.f32 	%f21, [%r6+12];
	ld.shared.f32 	%f22, [%r9+192];
	fma.rn.f32 	%f23, %f21, %f22, %f20;
	ld.shared.f32 	%f24, [%r6+16];
	ld.shared.f32 	%f25, [%r9+256];
	fma.rn.f32 	%f26, %f24, %f25, %f23;
	ld.shared.f32 	%f27, [%r6+20];
	ld.shared.f32 	%f28, [%r9+320];
	fma.rn.f32 	%f29, %f27, %f28, %f26;
	ld.shared.f32 	%f30, [%r6+24];
	ld.shared.f32 	%f31, [%r9+384];
	fma.rn.f32 	%f32, %f30, %f31, %f29;
	ld.shared.f32 	%f33, [%r6+28];
	ld.shared.f32 	%f34, [%r9+448];
	fma.rn.f32 	%f35, %f33, %f34, %f32;
	ld.shared.f32 	%f36, [%r6+32];
	ld.shared.f32 	%f37, [%r9+512];
	fma.rn.f32 	%f38, %f36, %f37, %f35;
	ld.shared.f32 	%f39, [%r6+36];
	ld.shared.f32 	%f40, [%r9+576];
	fma.rn.f32 	%f41, %f39, %f40, %f38;
	ld.shared.f32 	%f42, [%r6+40];
	ld.shared.f32 	%f43, [%r9+640];
	fma.rn.f32 	%f44, %f42, %f43, %f41;
	ld.shared.f32 	%f45, [%r6+44];
	ld.shared.f32 	%f46, [%r9+704];
	fma.rn.f32 	%f47, %f45, %f46, %f44;
	ld.shared.f32 	%f48, [%r6+48];
	ld.shared.f32 	%f49, [%r9+768];
	fma.rn.f32 	%f50, %f48, %f49, %f47;
	ld.shared.f32 	%f51, [%r6+52];
	ld.shared.f32 	%f52, [%r9+832];
	fma.rn.f32 	%f53, %f51, %f52, %f50;
	ld.shared.f32 	%f54, [%r6+56];
	ld.shared.f32 	%f55, [%r9+896];
	fma.rn.f32 	%f56, %f54, %f55, %f53;
	ld.shared.f32 	%f57, [%r6+60];
	ld.shared.f32 	%f58, [%r9+960];
	fma.rn.f32 	%f62, %f57, %f58, %f56;
	bar.sync 	0;
	add.s32 	%r42, %r42, 1;
	setp.ne.s32 	%p8, %r42, 0;
	add.s32 	%r41, %r41, %r12;
	add.s32 	%r40, %r40, 16;
	add.s32 	%r39, %r39, 16;
	add.s32 	%r38, %r38, 16;
	@%p8 bra 	$L__BB0_2;
$L__BB0_7:
	setp.ge.s32 	%p9, %r2, %r24;
	setp.ge.s32 	%p10, %r5, %r26;
	or.pred  	%p11, %p9, %p10;
	@%p11 bra 	$L__BB0_9;
	mad.lo.s32 	%r37, %r26, %r2, %r5;
	cvta.to.global.u64 	%rd10, %rd5;
	mul.wide.s32 	%rd11, %r37, 4;
	add.s64 	%rd12, %rd10, %rd11;
	st.global.f32 	[%rd12], %f62;
$L__BB0_9:
	ret;

}
	// .globl	_Z21compute_scores_kernelPKfS0_Pfiiii
.visible .entry _Z21compute_scores_kernelPKfS0_Pfiiii(
	.param .u64 .ptr .align 1 _Z21compute_scores_kernelPKfS0_Pfiiii_param_0,
	.param .u64 .ptr .align 1 _Z21compute_scores_kernelPKfS0_Pfiiii_param_1,
	.param .u64 .ptr .align 1 _Z21compute_scores_kernelPKfS0_Pfiiii_param_2,
	.param .u32 _Z21compute_scores_kernelPKfS0_Pfiiii_param_3,
	.param .u32 _Z21compute_scores_kernelPKfS0_Pfiiii_param_4,
	.param .u32 _Z21compute_scores_kernelPKfS0_Pfiiii_param_5,
	.param .u32 _Z21compute_scores_kernelPKfS0_Pfiiii_param_6
)
{
	.reg .pred 	%p<26>;
	.reg .b32 	%r<61>;
	.reg .b32 	%f<184>;
	.reg .b64 	%rd<20>;
	// demoted variable
	.shared .align 4 .b8 _ZZ21compute_scores_kernelPKfS0_PfiiiiE2sQ[1024];
	// demoted variable
	.shared .align 4 .b8 _ZZ21compute_scores_kernelPKfS0_PfiiiiE2sK[1024];
	ld.param.u64 	%rd5, [_Z21compute_scores_kernelPKfS0_Pfiiii_param_0];
	ld.param.u64 	%rd6, [_Z21compute_scores_kernelPKfS0_Pfiiii_param_1];
	ld.param.u32 	%r30, [_Z21compute_scores_kernelPKfS0_Pfiiii_param_3];
	ld.param.u32 	%r31, [_Z21compute_scores_kernelPKfS0_Pfiiii_param_4];
	ld.param.u32 	%r32, [_Z21compute_scores_kernelPKfS0_Pfiiii_param_5];
	ld.param.u32 	%r33, [_Z21compute_scores_kernelPKfS0_Pfiiii_param_6];
	cvta.to.global.u64 	%rd1, %rd6;
	cvta.to.global.u64 	%rd2, %rd5;
	mov.u32 	%r1, %ctaid.z;
	mov.u32 	%r34, %ctaid.y;
	shl.b32 	%r35, %r34, 4;
	mov.u32 	%r2, %tid.y;
	add.s32 	%r3, %r35, %r2;
	mov.u32 	%r36, %ctaid.x;
	shl.b32 	%r37, %r36, 4;
	mov.u32 	%r4, %tid.x;
	add.s32 	%r5, %r37, %r4;
	setp.lt.s32 	%p1, %r33, 1;
	mov.f32 	%f183, 0f00000000;
	@%p1 bra 	$L__BB1_19;
	add.s32 	%r6, %r33, 15;
	shl.b32 	%r39, %r2, 6;
	mov.u32 	%r40, _ZZ21compute_scores_kernelPKfS0_PfiiiiE2sQ;
	add.s32 	%r7, %r40, %r39;
	shl.b32 	%r41, %r4, 2;
	add.s32 	%r8, %r7, %r41;
	mad.lo.s32 	%r42, %r32, %r3, %r1;
	mul.lo.s32 	%r9, %r42, %r33;
	mov.u32 	%r43, _ZZ21compute_scores_kernelPKfS0_PfiiiiE2sK;
	add.s32 	%r12, %r43, %r41;
	add.s32 	%r10, %r12, %r39;
	mad.lo.s32 	%r44, %r32, %r5, %r1;
	mul.lo.s32 	%r11, %r44, %r33;
	setp.lt.u32 	%p2, %r33, 17;
	mov.f32 	%f183, 0f00000000;
	mov.b32 	%r60, 0;
	@%p2 bra 	$L__BB1_13;
	shr.u32 	%r45, %r6, 4;
	and.b32  	%r46, %r45, 134217726;
	neg.s32 	%r59, %r46;
	add.s32 	%r57, %r2, %r11;
	add.s32 	%r55, %r4, %r9;
	mov.f32 	%f183, 0f00000000;
	mov.u32 	%r56, %r4;
	mov.u32 	%r58, %r2;
$L__BB1_3:
	setp.ge.s32 	%p3, %r3, %r30;
	setp.ge.s32 	%p4, %r56, %r33;
	mov.f32 	%f175, 0f00000000;
	or.pred  	%p5, %p3, %p4;
	@%p5 bra 	$L__BB1_5;
	mul.wide.s32 	%rd7, %r55, 4;
	add.s64 	%rd8, %rd2, %rd7;
	ld.global.f32 	%f175, [%rd8];
$L__BB1_5:
	setp.ge.s32 	%p6, %r5, %r31;
	st.shared.f32 	[%r8], %f175;
	setp.ge.s32 	%p7, %r58, %r33;
	mul.wide.s32 	%rd9, %r57, 4;
	add.s64 	%rd3, %rd1, %rd9;
	mov.f32 	%f176, 0f00000000;
	or.pred  	%p8, %p6, %p7;
	@%p8 bra 	$L__BB1_7;
	ld.global.f32 	%f176, [%rd3];
$L__BB1_7:
	st.shared.f32 	[%r10], %f176;
	bar.sync 	0;
	ld.shared.f32 	%f28, [%r7];
	ld.shared.f32 	%f29, [%r12];
	fma.rn.f32 	%f30, %f28, %f29, %f183;
	ld.shared.f32 	%f31, [%r7+4];
	ld.shared.f32 	%f32, [%r12+64];
	fma.rn.f32 	%f33, %f31, %f32, %f30;
	ld.shared.f32 	%f34, [%r7+8];
	ld.shared.f32 	%f35, [%r12+128];
	fma.rn.f32 	%f36, %f34, %f35, %f33;
	ld.shared.f32 	%f37, [%r7+12];
	ld.shared.f32 	%f38, [%r12+192];
	fma.rn.f32 	%f39, %f37, %f38, %f36;
	ld.shared.f32 	%f40, [%r7+16];
	ld.shared.f32 	%f41, [%r12+256];
	fma.rn.f32 	%f42, %f40, %f41, %f39;
	ld.shared.f32 	%f43, [%r7+20];
	ld.shared.f32 	%f44, [%r12+320];
	fma.rn.f32 	%f45, %f43, %f44, %f42;
	ld.shared.f32 	%f46, [%r7+24];
	ld.shared.f32 	%f47, [%r12+384];
	fma.rn.f32 	%f48, %f46, %f47, %f45;
	ld.shared.f32 	%f49, [%r7+28];
	ld.shared.f32 	%f50, [%r12+448];
	fma.rn.f32 	%f51, %f49, %f50, %f48;
	ld.shared.f32 	%f52, [%r7+32];
	ld.shared.f32 	%f53, [%r12+512];
	fma.rn.f32 	%f54, %f52, %f53, %f51;
	ld.shared.f32 	%f55, [%r7+36];
	ld.shared.f32 	%f56, [%r12+576];
	fma.rn.f32 	%f57, %f55, %f56, %f54;
	ld.shared.f32 	%f58, [%r7+40];
	ld.shared.f32 	%f59, [%r12+640];
	fma.rn.f32 	%f60, %f58, %f59, %f57;
	ld.shared.f32 	%f61, [%r7+44];
	ld.shared.f32 	%f62, [%r12+704];
	fma.rn.f32 	%f63, %f61, %f62, %f60;
	ld.shared.f32 	%f64, [%r7+48];
	ld.shared.f32 	%f65, [%r12+768];
	fma.rn.f32 	%f66, %f64, %f65, %f63;
	ld.shared.f32 	%f67, [%r7+52];
	ld.shared.f32 	%f68, [%r12+832];
	fma.rn.f32 	%f69, %f67, %f68, %f66;
	ld.shared.f32 	%f70, [%r7+56];
	ld.shared.f32 	%f71, [%r12+896];
	fma.rn.f32 	%f72, %f70, %f71, %f69;
	ld.shared.f32 	%f73, [%r7+60];
	ld.shared.f32 	%f74, [%r12+960];
	fma.rn.f32 	%f6, %f73, %f74, %f72;
	bar.sync 	0;
	add.s32 	%r47, %r56, 16;
	setp.ge.s32 	%p10, %r47, %r33;
	mov.f32 	%f177, 0f00000000;
	or.pred  	%p11, %p3, %p10;
	@%p11 bra 	$L__BB1_9;
	mul.wide.s32 	%rd10, %r55, 4;
	add.s64 	%rd11, %rd2, %rd10;
	ld.global.f32 	%f177, [%rd11+64];
$L__BB1_9:
	st.shared.f32 	[%r8], %f177;
	add.s32 	%r48, %r58, 16;
	setp.ge.s32 	%p13, %r48, %r33;
	mov.f32 	%f178, 0f00000000;
	or.pred  	%p14, %p6, %p13;
	@%p14 bra 	$L__BB1_11;
	ld.global.f32 	%f178, [%rd3+64];
$L__BB1_11:
	st.shared.f32 	[%r10], %f178;
	bar.sync 	0;
	ld.shared.f32 	%f76, [%r7];
	ld.shared.f32 	%f77, [%r12];
	fma.rn.f32 	%f78, %f76, %f77, %f6;
	ld.shared.f32 	%f79, [%r7+4];
	ld.shared.f32 	%f80, [%r12+64];
	fma.rn.f32 	%f81, %f79, %f80, %f78;
	ld.shared.f32 	%f82, [%r7+8];
	ld.shared.f32 	%f83, [%r12+128];
	fma.rn.f32 	%f84, %f82, %f83, %f81;
	ld.shared.f32 	%f85, [%r7+12];
	ld.shared.f32 	%f86, [%r12+192];
	fma.rn.f32 	%f87, %f85, %f86, %f84;
	ld.shared.f32 	%f88, [%r7+16];
	ld.shared.f32 	%f89, [%r12+256];
	fma.rn.f32 	%f90, %f88, %f89, %f87;
	ld.shared.f32 	%f91, [%r7+20];
	ld.shared.f32 	%f92, [%r12+320];
	fma.rn.f32 	%f93, %f91, %f92, %f90;
	ld.shared.f32 	%f94, [%r7+24];
	ld.shared.f32 	%f95, [%r12+384];
	fma.rn.f32 	%f96, %f94, %f95, %f93;
	ld.shared.f32 	%f97, [%r7+28];
	ld.shared.f32 	%f98, [%r12+448];
	fma.rn.f32 	%f99, %f97, %f98, %f96;
	ld.shared.f32 	%f100, [%r7+32];
	ld.shared.f32 	%f101, [%r12+512];
	fma.rn.f32 	%f102, %f100, %f101, %f99;
	ld.shared.f32 	%f103, [%r7+36];
	ld.shared.f32 	%f104, [%r12+576];
	fma.rn.f32 	%f105, %f103, %f104, %f102;
	ld.shared.f32 	%f106, [%r7+40];
	ld.shared.f32 	%f107, [%r12+640];
	fma.rn.f32 	%f108, %f106, %f107, %f105;
	ld.shared.f32 	%f109, [%r7+44];
	ld.shared.f32 	%f110, [%r12+704];
	fma.rn.f32 	%f111, %f109, %f110, %f108;
	ld.shared.f32 	%f112, [%r7+48];
	ld.shared.f32 	%f113, [%r12+768];
	fma.rn.f32 	%f114, %f112, %f113, %f111;
	ld.shared.f32 	%f115, [%r7+52];
	ld.shared.f32 	%f116, [%r12+832];
	fma.rn.f32 	%f117, %f115, %f116, %f114;
	ld.shared.f32 	%f118, [%r7+56];
	ld.shared.f32 	%f119, [%r12+896];
	fma.rn.f32 	%f120, %f118, %f119, %f117;
	ld.shared.f32 	%f121, [%r7+60];
	ld.shared.f32 	%f122, [%r12+960];
	fma.rn.f32 	%f183, %f121, %f122, %f120;
	bar.sync 	0;
	add.s32 	%r59, %r59, 2;
	add.s32 	%r58, %r58, 32;
	add.s32 	%r57, %r57, 32;
	add.s32 	%r56, %r56, 32;
	add.s32 	%r55, %r55, 32;
	setp.ne.s32 	%p15, %r59, 0;
	@%p15 bra 	$L__BB1_3;
	and.b32  	%r60, %r6, 2147483616;
$L__BB1_13:
	and.b32  	%r49, %r6, 16;
	setp.eq.s32 	%p16, %r49, 0;
	@%p16 bra 	$L__BB1_19;
	setp.ge.s32 	%p17, %r3, %r30;
	add.s32 	%r50, %r60, %r4;
	add.s32 	%r29, %r60, %r2;
	setp.ge.s32 	%p18, %r50, %r33;
	mov.f32 	%f181, 0f00000000;
	or.pred  	%p19, %p17, %p18;
	@%p19 bra 	$L__BB1_16;
	add.s32 	%r51, %r50, %r9;
	mul.wide.s32 	%rd12, %r51, 4;
	add.s64 	%rd13, %rd2, %rd12;
	ld.global.f32 	%f181, [%rd13];
$L__BB1_16:
	setp.ge.s32 	%p20, %r5, %r31;
	st.shared.f32 	[%r8], %f181;
	setp.ge.s32 	%p21, %r29, %r33;
	mov.f32 	%f182, 0f00000000;
	or.pred  	%p22, %p20, %p21;
	@%p22 bra 	$L__BB1_18;
	add.s32 	%r52, %r29, %r11;
	mul.wide.s32 	%rd14, %r52, 4;
	add.s64 	%rd15, %rd1, %rd14;
	ld.global.f32 	%f182, [%rd15];
$L__BB1_18:
	st.shared.f32 	[%r10], %f182;
	bar.sync 	0;
	ld.shared.f32 	%f125, [%r7];
	ld.shared.f32 	%f126, [%r12];
	fma.rn.f32 	%f127, %f125, %f126, %f183;
	ld.shared.f32 	%f128, [%r7+4];
	ld.shared.f32 	%f129, [%r12+64];
	fma.rn.f32 	%f130, %f128, %f129, %f127;
	ld.shared.f32 	%f131, [%r7+8];
	ld.shared.f32 	%f132, [%r12+128];
	fma.rn.f32 	%f133, %f131, %f132, %f130;
	ld.shared.f32 	%f134, [%r7+12];
	ld.shared.f32 	%f135, [%r12+192];
	fma.rn.f32 	%f136, %f134, %f135, %f133;
	ld.shared.f32 	%f137, [%r7+16];
	ld.shared.f32 	%f138, [%r12+256];
	fma.rn.f32 	%f139, %f137, %f138, %f136;
	ld.shared.f32 	%f140, [%r7+20];
	ld.shared.f32 	%f141, [%r12+320];
	fma.rn.f32 	%f142, %f140, %f141, %f139;
	ld.shared.f32 	%f143, [%r7+24];
	ld.shared.f32 	%f144, [%r12+384];
	fma.rn.f32 	%f145, %f143, %f144, %f142;
	ld.shared.f32 	%f146, [%r7+28];
	ld.shared.f32 	%f147, [%r12+448];
	fma.rn.f32 	%f148, %f146, %f147, %f145;
	ld.shared.f32 	%f149, [%r7+32];
	ld.shared.f32 	%f150, [%r12+512];
	fma.rn.f32 	%f151, %f149, %f150, %f148;
	ld.shared.f32 	%f152, [%r7+36];
	ld.shared.f32 	%f153, [%r12+576];
	fma.rn.f32 	%f154, %f152, %f153, %f151;
	ld.shared.f32 	%f155, [%r7+40];
	ld.shared.f32 	%f156, [%r12+640];
	fma.rn.f32 	%f157, %f155, %f156, %f154;
	ld.shared.f32 	%f158, [%r7+44];
	ld.shared.f32 	%f159, [%r12+704];
	fma.rn.f32 	%f160, %f158, %f159, %f157;
	ld.shared.f32 	%f161, [%r7+48];
	ld.shared.f32 	%f162, [%r12+768];
	fma.rn.f32 	%f163, %f161, %f162, %f160;
	ld.shared.f32 	%f164, [%r7+52];
	ld.shared.f32 	%f165, [%r12+832];
	fma.rn.f32 	%f166, %f164, %f165, %f163;
	ld.shared.f32 	%f167, [%r7+56];
	ld.shared.f32 	%f168, [%r12+896];
	fma.rn.f32 	%f169, %f167, %f168, %f166;
	ld.shared.f32 	%f170, [%r7+60];
	ld.shared.f32 	%f171, [%r12+960];
	fma.rn.f32 	%f183, %f170, %f171, %f169;
	bar.sync 	0;
$L__BB1_19:
	cvt.rn.f32.s32 	%f172, %r33;
	sqrt.rn.f32 	%f173, %f172;
	div.rn.f32 	%f20, %f183, %f173;
	setp.ge.s32 	%p23, %r3, %r30;
	setp.ge.s32 	%p24, %r5, %r31;
	or.pred  	%p25, %p23, %p24;
	@%p25 bra 	$L__BB1_21;
	ld.param.u64 	%rd19, [_Z21compute_scores_kernelPKfS0_Pfiiii_param_2];
	mad.lo.s32 	%r53, %r31, %r3, %r5;
	mad.lo.s32 	%r54, %r53, %r32, %r1;
	cvta.to.global.u64 	%rd16, %rd19;
	mul.wide.s32 	%rd17, %r54, 4;
	add.s64 	%rd18, %rd16, %rd17;
	st.global.f32 	[%rd18], %f20;
$L__BB1_21:
	ret;

}
	// .globl	_Z14softmax_kernelPfiii
.visible .entry _Z14softmax_kernelPfiii(
	.param .u64 .ptr .align 1 _Z14softmax_kernelPfiii_param_0,
	.param .u32 _Z14softmax_kernelPfiii_param_1,
	.param .u32 _Z14softmax_kernelPfiii_param_2,
	.param .u32 _Z14softmax_kernelPfiii_param_3
)
{
	.reg .pred 	%p<16>;
	.reg .b32 	%r<47>;
	.reg .b32 	%f<52>;
	.reg .b64 	%rd<9>;

	ld.param.u64 	%rd2, [_Z14softmax_kernelPfiii_param_0];
	ld.param.u32 	%r20, [_Z14softmax_kernelPfiii_param_2];
	ld.param.u32 	%r21, [_Z14softmax_kernelPfiii_param_3];
	cvta.to.global.u64 	%rd1, %rd2;
	mov.u32 	%r22, %ctaid.x;
	div.s32 	%r1, %r22, %r21;
	mul.lo.s32 	%r23, %r1, %r21;
	sub.s32 	%r2, %r22, %r23;
	mov.u32 	%r46, %tid.x;
	setp.ge.s32 	%p1, %r46, %r20;
	mov.f32 	%f49, 0fE0AD78EC;
	@%p1 bra 	$L__BB2_3;
	mul.lo.s32 	%r4, %r1, %r20;
	mov.f32 	%f49, 0fE0AD78EC;
	mov.u32 	%r5, %ntid.x;
	mov.u32 	%r42, %r46;
$L__BB2_2:
	add.s32 	%r24, %r42, %r4;
	mad.lo.s32 	%r25, %r24, %r21, %r2;
	mul.wide.s32 	%rd3, %r25, 4;
	add.s64 	%rd4, %rd1, %rd3;
	ld.global.f32 	%f11, [%rd4];
	setp.gt.f32 	%p2, %f11, %f49;
	selp.f32 	%f49, %f11, %f49, %p2;
	add.s32 	%r42, %r42, %r5;
	setp.lt.s32 	%p3, %r42, %r20;
	@%p3 bra 	$L__BB2_2;
$L__BB2_3:
	shl.b32 	%r26, %r46, 2;
	mov.u32 	%r27, shmem;
	add.s32 	%r8, %r27, %r26;
	st.shared.f32 	[%r8], %f49;
	bar.sync 	0;
	mov.u32 	%r9, %ntid.x;
	setp.lt.u32 	%p4, %r9, 2;
	@%p4 bra 	$L__BB2_8;
	mov.u32 	%r43, %r9;
$L__BB2_5:
	shr.u32 	%r11, %r43, 1;
	setp.ge.u32 	%p5, %r46, %r11;
	add.s32 	%r29, %r11, %r46;
	setp.ge.u32 	%p6, %r29, %r9;
	or.pred  	%p7, %p5, %p6;
	@%p7 bra 	$L__BB2_7;
	ld.shared.f32 	%f12, [%r8];
	shl.b32 	%r30, %r11, 2;
	add.s32 	%r31, %r8, %r30;
	ld.shared.f32 	%f13, [%r31];
	max.f32 	%f14, %f12, %f13;
	st.shared.f32 	[%r8], %f14;
$L__BB2_7:
	bar.sync 	0;
	setp.gt.u32 	%p8, %r43, 3;
	mov.u32 	%r43, %r11;
	@%p8 bra 	$L__BB2_5;
$L__BB2_8:
	setp.ge.s32 	%p9, %r46, %r20;
	ld.shared.f32 	%f4, [shmem];
	bar.sync 	0;
	mov.f32 	%f51, 0f00000000;
	@%p9 bra 	$L__BB2_11;
	mul.lo.s32 	%r12, %r1, %r20;
	mov.f32 	%f51, 0f00000000;
	mov.u32 	%r44, %r46;
$L__BB2_10:
	add.s32 	%r32, %r44, %r12;
	mad.lo.s32 	%r33, %r32, %r21, %r2;
	mul.wide.s32 	%rd5, %r33, 4;
	add.s64 	%rd6, %rd1, %rd5;
	ld.global.f32 	%f17, [%rd6];
	sub.f32 	%f18, %f17, %f4;
	fma.rn.f32 	%f19, %f18, 0f3BBB989D, 0f3F000000;
	cvt.sat.f32.f32 	%f20, %f19;
	mov.f32 	%f21, 0f4B400001;
	mov.f32 	%f22, 0f437C0000;
	fma.rm.f32 	%f23, %f20, %f22, %f21;
	add.f32 	%f24, %f23, 0fCB40007F;
	neg.f32 	%f25, %f24;
	fma.rn.f32 	%f26, %f18, 0f3FB8AA3B, %f25;
	fma.rn.f32 	%f27, %f18, 0f32A57060, %f26;
	mov.b32 	%r34, %f23;
	shl.b32 	%r35, %r34, 23;
	mov.b32 	%f28, %r35;
	ex2.approx.ftz.f32 	%f29, %f27;
	fma.rn.f32 	%f51, %f29, %f28, %f51;
	add.s32 	%r44, %r44, %r9;
	setp.lt.s32 	%p10, %r44, %r20;
	@%p10 bra 	$L__BB2_10;
$L__BB2_11:
	setp.lt.u32 	%p11, %r9, 2;
	st.shared.f32 	[%r8], %f51;
	bar.sync 	0;
	@%p11 bra 	$L__BB2_16;
	mov.u32 	%r45, %r9;
$L__BB2_13:
	shr.u32 	%r16, %r45, 1;
	setp.ge.u32 	%p12, %r46, %r16;
	@%p12 bra 	$L__BB2_15;
	shl.b32 	%r36, %r16, 2;
	add.s32 	%r37, %r8, %r36;
	ld.shared.f32 	%f30, [%r37];
	ld.shared.f32 	%f31, [%r8];
	add.f32 	%f32, %f30, %f31;
	st.shared.f32 	[%r8], %f32;
$L__BB2_15:
	bar.sync 	0;
	setp.gt.u32 	%p13, %r45, 3;
	mov.u32 	%r45, %r16;
	@%p13 bra 	$L__BB2_13;
$L__BB2_16:
	setp.ge.s32 	%p14, %r46, %r20;
	ld.shared.f32 	%f8, [shmem];
	bar.sync 	0;
	@%p14 bra 	$L__BB2_19;
	mul.lo.s32 	%r17, %r1, %r20;
$L__BB2_18:
	add.s32 	%r38, %r46, %r17;
	mad.lo.s32 	%r39, %r38, %r21, %r2;
	mul.wide.s32 	%rd7, %r39, 4;
	add.s64 	%rd8, %rd1, %rd7;
	ld.global.f32 	%f33, [%rd8];
	sub.f32 	%f34, %f33, %f4;
	fma.rn.f32 	%f35, %f34, 0f3BBB989D, 0f3F000000;
	cvt.sat.f32.f32 	%f36, %f35;
	mov.f32 	%f37, 0f4B400001;
	mov.f32 	%f38, 0f437C0000;
	fma.rm.f32 	%f39, %f36, %f38, %f37;
	add.f32 	%f40, %f39, 0fCB40007F;
	neg.f32 	%f41, %f40;
	fma.rn.f32 	%f42, %f34, 0f3FB8AA3B, %f41;
	fma.rn.f32 	%f43, %f34, 0f32A57060, %f42;
	mov.b32 	%r40, %f39;
	shl.b32 	%r41, %r40, 23;
	mov.b32 	%f44, %r41;
	ex2.approx.ftz.f32 	%f45, %f43;
	mul.f32 	%f46, %f45, %f44;
	div.rn.f32 	%f47, %f46, %f8;
	st.global.f32 	[%rd8], %f47;
	add.s32 	%r46, %r46, %r9;
	setp.lt.s32 	%p15, %r46, %r20;
	@%p15 bra 	$L__BB2_18;
$L__BB2_19:
	ret;

}
	// .globl	_Z19weighted_sum_kernelPKfS0_Pfiiii
.visible .entry _Z19weighted_sum_kernelPKfS0_Pfiiii(
	.param .u64 .ptr .align 1 _Z19weighted_sum_kernelPKfS0_Pfiiii_param_0,
	.param .u64 .ptr .align 1 _Z19weighted_sum_kernelPKfS0_Pfiiii_param_1,
	.param .u64 .ptr .align 1 _Z19weighted_sum_kernelPKfS0_Pfiiii_param_2,
	.param .u32 _Z19weighted_sum_kernelPKfS0_Pfiiii_param_3,
	.param .u32 _Z19weighted_sum_kernelPKfS0_Pfiiii_param_4,
	.param .u32 _Z19weighted_sum_kernelPKfS0_Pfiiii_param_5,
	.param .u32 _Z19weighted_sum_kernelPKfS0_Pfiiii_param_6
)
{
	.reg .pred 	%p<13>;
	.reg .b32 	%r<112>;
	.reg .b32 	%f<68>;
	.reg .b64 	%rd<62>;

	ld.param.u64 	%rd4, [_Z19weighted_sum_kernelPKfS0_Pfiiii_param_0];
	ld.param.u64 	%rd5, [_Z19weighted_sum_kernelPKfS0_Pfiiii_param_1];
	ld.param.u32 	%r49, [_Z19weighted_sum_kernelPKfS0_Pfiiii_param_3];
	ld.param.u32 	%r46, [_Z19weighted_sum_kernelPKfS0_Pfiiii_param_4];
	ld.param.u32 	%r47, [_Z19weighted_sum_kernelPKfS0_Pfiiii_param_5];
	ld.param.u32 	%r48, [_Z19weighted_sum_kernelPKfS0_Pfiiii_param_6];
	cvta.to.global.u64 	%rd1, %rd5;
	cvta.to.global.u64 	%rd2, %rd4;
	mov.u32 	%r1, %ctaid.z;
	mov.u32 	%r50, %ctaid.y;
	shl.b32 	%r51, %r50, 4;
	mov.u32 	%r52, %tid.y;
	add.s32 	%r2, %r51, %r52;
	mov.u32 	%r53, %ctaid.x;
	shl.b32 	%r3, %r53, 4;
	mov.u32 	%r4, %tid.x;
	add.s32 	%r5, %r3, %r4;
	setp.ge.s32 	%p1, %r2, %r49;
	setp.ge.s32 	%p2, %r5, %r48;
	or.pred  	%p3, %p1, %p2;
	@%p3 bra 	$L__BB3_14;
	setp.lt.s32 	%p4, %r46, 1;
	mov.f32 	%f67, 0f00000000;
	@%p4 bra 	$L__BB3_13;
	mul.lo.s32 	%r6, %r46, %r2;
	setp.lt.u32 	%p5, %r46, 8;
	mov.f32 	%f67, 0f00000000;
	mov.b32 	%r110, 0;
	@%p5 bra 	$L__BB3_5;
	and.b32  	%r55, %r46, 2147483640;
	neg.s32 	%r108, %r55;
	mul.lo.s32 	%r56, %r47, %r46;
	mad.lo.s32 	%r107, %r56, %r2, %r1;
	add.s32 	%r57, %r1, %r47;
	mad.lo.s32 	%r58, %r48, %r57, %r4;
	add.s32 	%r106, %r58, %r3;
	mul.lo.s32 	%r59, %r48, %r47;
	shl.b32 	%r10, %r59, 3;
	shl.b32 	%r60, %r47, 1;
	add.s32 	%r61, %r1, %r60;
	mad.lo.s32 	%r62, %r48, %r61, %r4;
	add.s32 	%r105, %r62, %r3;
	mad.lo.s32 	%r63, %r47, 3, %r1;
	mad.lo.s32 	%r64, %r48, %r63, %r4;
	add.s32 	%r104, %r64, %r3;
	shl.b32 	%r65, %r47, 2;
	add.s32 	%r66, %r1, %r65;
	mad.lo.s32 	%r67, %r48, %r66, %r4;
	add.s32 	%r103, %r67, %r3;
	mad.lo.s32 	%r68, %r47, 5, %r1;
	mad.lo.s32 	%r69, %r48, %r68, %r4;
	add.s32 	%r102, %r69, %r3;
	mad.lo.s32 	%r70, %r47, 6, %r1;
	mad.lo.s32 	%r71, %r48, %r70, %r4;
	add.s32 	%r101, %r71, %r3;
	mad.lo.s32 	%r72, %r47, 7, %r1;
	mad.lo.s32 	%r73, %r48, %r72, %r4;
	add.s32 	%r100, %r73, %r3;
	mad.lo.s32 	%r74, %r1, %r48, %r4;
	add.s32 	%r99, %r74, %r3;
	mov.f32 	%f67, 0f00000000;
	mul.wide.s32 	%rd10, %r47, 4;
$L__BB3_4:
	.pragma "nounroll";
	and.b32  	%r110, %r46, 2147483640;
	mul.wide.s32 	%rd6, %r107, 4;
	add.s64 	%rd7, %rd2, %rd6;
	ld.global.f32 	%f17, [%rd7];
	mul.wide.s32 	%rd8, %r99, 4;
	add.s64 	%rd9, %rd1, %rd8;
	ld.global.f32 	%f18, [%rd9];
	fma.rn.f32 	%f19, %f17, %f18, %f67;
	add.s64 	%rd11, %rd7, %rd10;
	ld.global.f32 	%f20, [%rd11];
	mul.wide.s32 	%rd12, %r106, 4;
	add.s64 	%rd13, %rd1, %rd12;
	ld.global.f32 	%f21, [%rd13];
	fma.rn.f32 	%f22, %f20, %f21, %f19;
	add.s64 	%rd14, %rd11, %rd10;
	ld.global.f32 	%f23, [%rd14];
	mul.wide.s32 	%rd15, %r105, 4;
	add.s64 	%rd16, %rd1, %rd15;
	ld.global.f32 	%f24, [%rd16];
	fma.rn.f32 	%f25, %f23, %f24, %f22;
	add.s64 	%rd17, %rd14, %rd10;
	ld.global.f32 	%f26, [%rd17];
	mul.wide.s32 	%rd18, %r104, 4;
	add.s64 	%rd19, %rd1, %rd18;
	ld.global.f32 	%f27, [%rd19];
	fma.rn.f32 	%f28, %f26, %f27, %f25;
	add.s64 	%rd20, %rd17, %rd10;
	ld.global.f32 	%f29, [%rd20];
	mul.wide.s32 	%rd21, %r103, 4;
	add.s64 	%rd22, %rd1, %rd21;
	ld.global.f32 	%f30, [%rd22];
	fma.rn.f32 	%f31, %f29, %f30, %f28;
	add.s64 	%rd23, %rd20, %rd10;
	ld.global.f32 	%f32, [%rd23];
	mul.wide.s32 	%rd24, %r102, 4;
	add.s64 	%rd25, %rd1, %rd24;
	ld.global.f32 	%f33, [%rd25];
	fma.rn.f32 	%f34, %f32, %f33, %f31;
	add.s64 	%rd26, %rd23, %rd10;
	ld.global.f32 	%f35, [%rd26];
	mul.wide.s32 	%rd27, %r101, 4;
	add.s64 	%rd28, %rd1, %rd27;
	ld.global.f32 	%f36, [%rd28];
	fma.rn.f32 	%f37, %f35, %f36, %f34;
	add.s64 	%rd29, %rd26, %rd10;
	ld.global.f32 	%f38, [%rd29];
	mul.wide.s32 	%rd30, %r100, 4;
	add.s64 	%rd31, %rd1, %rd30;
	ld.global.f32 	%f39, [%rd31];
	fma.rn.f32 	%f67, %f38, %f39, %f37;
	add.s32 	%r108, %r108, 8;
	shl.b32 	%r75, %r47, 3;
	add.s32 	%r107, %r107, %r75;
	add.s32 	%r106, %r106, %r10;
	add.s32 	%r105, %r105, %r10;
	add.s32 	%r104, %r104, %r10;
	add.s32 	%r103, %r103, %r10;
	add.s32 	%r102, %r102, %r10;
	add.s32 	%r101, %r101, %r10;
	add.s32 	%r100, %r100, %r10;
	add.s32 	%r99, %r99, %r10;
	setp.ne.s32 	%p6, %r108, 0;
	@%p6 bra 	$L__BB3_4;
$L__BB3_5:
	and.b32  	%r40, %r46, 7;
	setp.eq.s32 	%p7, %r40, 0;
	@%p7 bra 	$L__BB3_13;
	and.b32  	%r41, %r46, 3;
	setp.lt.u32 	%p8, %r40, 4;
	@%p8 bra 	$L__BB3_8;
	add.s32 	%r76, %r110, %r6;
	mad.lo.s32 	%r77, %r76, %r47, %r1;
	mul.wide.s32 	%rd32, %r77, 4;
	add.s64 	%rd33, %rd2, %rd32;
	ld.global.f32 	%f41, [%rd33];
	mad.lo.s32 	%r78, %r110, %r47, %r1;
	mad.lo.s32 	%r79, %r78, %r48, %r5;
	mul.wide.s32 	%rd34, %r79, 4;
	add.s64 	%rd35, %rd1, %rd34;
	ld.global.f32 	%f42, [%rd35];
	fma.rn.f32 	%f43, %f41, %f42, %f67;
	mul.wide.s32 	%rd36, %r47, 4;
	add.s64 	%rd37, %rd33, %rd36;
	ld.global.f32 	%f44, [%rd37];
	add.s32 	%r80, %r78, %r47;
	mad.lo.s32 	%r81, %r80, %r48, %r5;
	mul.wide.s32 	%rd38, %r81, 4;
	add.s64 	%rd39, %rd1, %rd38;
	ld.global.f32 	%f45, [%rd39];
	fma.rn.f32 	%f46, %f44, %f45, %f43;
	add.s64 	%rd40, %rd37, %rd36;
	ld.global.f32 	%f47, [%rd40];
	add.s32 	%r82, %r80, %r47;
	mad.lo.s32 	%r83, %r82, %r48, %r5;
	mul.wide.s32 	%rd41, %r83, 4;
	add.s64 	%rd42, %rd1, %rd41;
	ld.global.f32 	%f48, [%rd42];
	fma.rn.f32 	%f49, %f47, %f48, %f46;
	add.s64 	%rd43, %rd40, %rd36;
	ld.global.f32 	%f50, [%rd43];
	add.s32 	%r84, %r82, %r47;
	mad.lo.s32 	%r85, %r84, %r48, %r5;
	mul.wide.s32 	%rd44, %r85, 4;
	add.s64 	%rd45, %rd1, %rd44;
	ld.global.f32 	%f51, [%rd45];
	fma.rn.f32 	%f67, %f50, %f51, %f49;
	add.s32 	%r110, %r110, 4;
$L__BB3_8:
	setp.eq.s32 	%p9, %r41, 0;
	@%p9 bra 	$L__BB3_13;
	setp.eq.s32 	%p10, %r41, 1;
	@%p10 bra 	$L__BB3_11;
	add.s32 	%r86, %r110, %r6;
	mad.lo.s32 	%r87, %r86, %r47, %r1;
	mul.wide.s32 	%rd46, %r87, 4;
	add.s64 	%rd47, %rd2, %rd46;
	ld.global.f32 	%f53, [%rd47];
	mad.lo.s32 	%r88, %r110, %r47, %r1;
	mad.lo.s32 	%r89, %r88, %r48, %r5;
	mul.wide.s32 	%rd48, %r89, 4;
	add.s64 	%rd49, %rd1, %rd48;
	ld.global.f32 	%f54, [%rd49];
	fma.rn.f32 	%f55, %f53, %f54, %f67;
	mul.wide.s32 	%rd50, %r47, 4;
	add.s64 	%rd51, %rd47, %rd50;
	ld.global.f32 	%f56, [%rd51];
	add.s32 	%r90, %r88, %r47;
	mad.lo.s32 	%r91, %r90, %r48, %r5;
	mul.wide.s32 	%rd52, %r91, 4;
	add.s64 	%rd53, %rd1, %rd52;
	ld.global.f32 	%f57, [%rd53];
	fma.rn.f32 	%f67, %f56, %f57, %f55;
	add.s32 	%r110, %r110, 2;
$L__BB3_11:
	and.b32  	%r92, %r46, 1;
	setp.eq.b32 	%p11, %r92, 1;
	not.pred 	%p12, %p11;
	@%p12 bra 	$L__BB3_13;
	add.s32 	%r93, %r110, %r6;
	mad.lo.s32 	%r94, %r93, %r47, %r1;
	mul.wide.s32 	%rd54, %r94, 4;
	add.s64 	%rd55, %rd2, %rd54;
	ld.global.f32 	%f58, [%rd55];
	mad.lo.s32 	%r95, %r110, %r47, %r1;
	mad.lo.s32 	%r96, %r95, %r48, %r5;
	mul.wide.s32 	%rd56, %r96, 4;
	add.s64 	%rd57, %rd1, %rd56;
	ld.global.f32 	%f59, [%rd57];
	fma.rn.f32 	%f67, %f58, %f59, %f67;
$L__BB3_13:
	ld.param.u64 	%rd61, [_Z19weighted_sum_kernelPKfS0_Pfiiii_param_2];
	mad.lo.s32 	%r97, %r47, %r2, %r1;
	mad.lo.s32 	%r98, %r97, %r48, %r5;
	cvta.to.global.u64 	%rd58, %rd61;
	mul.wide.s32 	%rd59, %r98, 4;
	add.s64 	%rd60, %rd58, %rd59;
	st.global.f32 	[%rd60], %f67;
$L__BB3_14:
	ret;

}
	// .globl	_Z10add_kernelPKfS0_Pfi
.visible .entry _Z10add_kernelPKfS0_Pfi(
	.param .u64 .ptr .align 1 _Z10add_kernelPKfS0_Pfi_param_0,
	.param .u64 .ptr .align 1 _Z10add_kernelPKfS0_Pfi_param_1,
	.param .u64 .ptr .align 1 _Z10add_kernelPKfS0_Pfi_param_2,
	.param .u32 _Z10add_kernelPKfS0_Pfi_param_3
)
{
	.reg .pred 	%p<2>;
	.reg .b32 	%r<6>;
	.reg .b32 	%f<4>;
	.reg .b64 	%rd<11>;

	ld.param.u64 	%rd1, [_Z10add_kernelPKfS0_Pfi_param_0];
	ld.param.u64 	%rd2, [_Z10add_kernelPKfS0_Pfi_param_1];
	ld.param.u64 	%rd3, [_Z10add_kernelPKfS0_Pfi_param_2];
	ld.param.u32 	%r2, [_Z10add_kernelPKfS0_Pfi_param_3];
	mov.u32 	%r3, %ctaid.x;
	mov.u32 	%r4, %ntid.x;
	mov.u32 	%r5, %tid.x;
	mad.lo.s32 	%r1, %r3, %r4, %r5;
	setp.ge.s32 	%p1, %r1, %r2;
	@%p1 bra 	$L__BB4_2;
	cvta.to.global.u64 	%rd4, %rd1;
	cvta.to.global.u64 	%rd5, %rd2;
	cvta.to.global.u64 	%rd6, %rd3;
	mul.wide.s32 	%rd7, %r1, 4;
	add.s64 	%rd8, %rd4, %rd7;
	ld.global.f32 	%f1, [%rd8];
	add.s64 	%rd9, %rd5, %rd7;
	ld.global.f32 	%f2, [%rd9];
	add.f32 	%f3, %f1, %f2;
	add.s64 	%rd10, %rd6, %rd7;
	st.global.f32 	[%rd10], %f3;
$L__BB4_2:
	ret;

}
	// .globl	_Z11relu_kernelPfi
.visible .entry _Z11relu_kernelPfi(
	.param .u64 .ptr .align 1 _Z11relu_kernelPfi_param_0,
	.param .u32 _Z11relu_kernelPfi_param_1
)
{
	.reg .pred 	%p<3>;
	.reg .b32 	%r<7>;
	.reg .b32 	%f<2>;
	.reg .b64 	%rd<5>;

	ld.param.u64 	%rd2, [_Z11relu_kernelPfi_param_0];
	ld.param.u32 	%r2, [_Z11relu_kernelPfi_param_1];
	mov.u32 	%r3, %ctaid.x;
	mov.u32 	%r4, %ntid.x;
	mov.u32 	%r5, %tid.x;
	mad.lo.s32 	%r1, %r3, %r4, %r5;
	setp.ge.s32 	%p1, %r1, %r2;
	@%p1 bra 	$L__BB5_3;
	cvta.to.global.u64 	%rd3, %rd2;
	mul.wide.s32 	%rd4, %r1, 4;
	add.s64 	%rd1, %rd3, %rd4;
	ld.global.f32 	%f1, [%rd1];
	setp.geu.f32 	%p2, %f1, 0f00000000;
	@%p2 bra 	$L__BB5_3;
	mov.b32 	%r6, 0;
	st.global.u32 	[%rd1], %r6;
$L__BB5_3:
	ret;

}
	// .globl	_Z17layer_norm_kernelPKfPfiif
.visible .entry _Z17layer_norm_kernelPKfPfiif(
	.param .u64 .ptr .align 1 _Z17layer_norm_kernelPKfPfiif_param_0,
	.param .u64 .ptr .align 1 _Z17layer_norm_kernelPKfPfiif_param_1,
	.param .u32 _Z17layer_norm_kernelPKfPfiif_param_2,
	.param .u32 _Z17layer_norm_kernelPKfPfiif_param_3,
	.param .f32 _Z17layer_norm_kernelPKfPfiif_param_4
)
{
	.reg .pred 	%p<14>;
	.reg .b32 	%r<35>;
	.reg .b32 	%f<35>;
	.reg .b64 	%rd<12>;

	ld.param.u64 	%rd4, [_Z17layer_norm_kernelPKfPfiif_param_0];
	ld.param.u64 	%rd3, [_Z17layer_norm_kernelPKfPfiif_param_1];
	ld.param.u32 	%r20, [_Z17layer_norm_kernelPKfPfiif_param_2];
	ld.param.u32 	%r19, [_Z17layer_norm_kernelPKfPfiif_param_3];
	ld.param.f32 	%f11, [_Z17layer_norm_kernelPKfPfiif_param_4];
	cvta.to.global.u64 	%rd1, %rd4;
	mov.u32 	%r1, %ctaid.x;
	setp.ge.s32 	%p1, %r1, %r20;
	@%p1 bra 	$L__BB6_20;
	mov.u32 	%r34, %tid.x;
	setp.ge.s32 	%p2, %r34, %r19;
	mov.f32 	%f32, 0f00000000;
	@%p2 bra 	$L__BB6_4;
	mul.lo.s32 	%r3, %r19, %r1;
	mov.f32 	%f32, 0f00000000;
	mov.u32 	%r4, %ntid.x;
	mov.u32 	%r30, %r34;
$L__BB6_3:
	add.s32 	%r21, %r30, %r3;
	mul.wide.s32 	%rd5, %r21, 4;
	add.s64 	%rd6, %rd1, %rd5;
	ld.global.f32 	%f14, [%rd6];
	add.f32 	%f32, %f32, %f14;
	add.s32 	%r30, %r30, %r4;
	setp.lt.s32 	%p3, %r30, %r19;
	@%p3 bra 	$L__BB6_3;
$L__BB6_4:
	shl.b32 	%r22, %r34, 2;
	mov.u32 	%r23, shmem;
	add.s32 	%r7, %r23, %r22;
	st.shared.f32 	[%r7], %f32;
	bar.sync 	0;
	mov.u32 	%r8, %ntid.x;
	setp.lt.u32 	%p4, %r8, 2;
	@%p4 bra 	$L__BB6_9;
	mov.u32 	%r31, %r8;
$L__BB6_6:
	shr.u32 	%r10, %r31, 1;
	setp.ge.u32 	%p5, %r34, %r10;
	@%p5 bra 	$L__BB6_8;
	shl.b32 	%r24, %r10, 2;
	add.s32 	%r25, %r7, %r24;
	ld.shared.f32 	%f15, [%r25];
	ld.shared.f32 	%f16, [%r7];
	add.f32 	%f17, %f15, %f16;
	st.shared.f32 	[%r7], %f17;
$L__BB6_8:
	bar.sync 	0;
	setp.gt.u32 	%p6, %r31, 3;
	mov.u32 	%r31, %r10;
	@%p6 bra 	$L__BB6_6;
$L__BB6_9:
	setp.ge.s32 	%p7, %r34, %r19;
	ld.shared.f32 	%f19, [shmem];
	cvt.rn.f32.s32 	%f4, %r19;
	div.rn.f32 	%f5, %f19, %f4;
	bar.sync 	0;
	mov.f32 	%f34, 0f00000000;
	@%p7 bra 	$L__BB6_12;
	mul.lo.s32 	%r11, %r19, %r1;
	mov.f32 	%f34, 0f00000000;
	mov.u32 	%r32, %r34;
$L__BB6_11:
	add.s32 	%r26, %r32, %r11;
	mul.wide.s32 	%rd7, %r26, 4;
	add.s64 	%rd8, %rd1, %rd7;
	ld.global.f32 	%f21, [%rd8];
	sub.f32 	%f22, %f21, %f5;
	fma.rn.f32 	%f34, %f22, %f22, %f34;
	add.s32 	%r32, %r32, %r8;
	setp.lt.s32 	%p8, %r32, %r19;
	@%p8 bra 	$L__BB6_11;
$L__BB6_12:
	setp.lt.u32 	%p9, %r8, 2;
	st.shared.f32 	[%r7], %f34;
	bar.sync 	0;
	@%p9 bra 	$L__BB6_17;
	mov.u32 	%r33, %r8;
$L__BB6_14:
	shr.u32 	%r15, %r33, 1;
	setp.ge.u32 	%p10, %r34, %r15;
	@%p10 bra 	$L__BB6_16;
	shl.b32 	%r27, %r15, 2;
	add.s32 	%r28, %r7, %r27;
	ld.shared.f32 	%f23, [%r28];
	ld.shared.f32 	%f24, [%r7];
	add.f32 	%f25, %f23, %f24;
	st.shared.f32 	[%r7], %f25;
$L__BB6_16:
	bar.sync 	0;
	setp.gt.u32 	%p11, %r33, 3;
	mov.u32 	%r33, %r15;
	@%p11 bra 	$L__BB6_14;
$L__BB6_17:
	setp.ge.s32 	%p12, %r34, %r19;
	ld.shared.f32 	%f26, [shmem];
	div.rn.f32 	%f27, %f26, %f4;
	add.f32 	%f9, %f11, %f27;
	@%p12 bra 	$L__BB6_20;
	mul.lo.s32 	%r16, %r19, %r1;
	cvta.to.global.u64 	%rd2, %rd3;
	rsqrt.approx.f32 	%f10, %f9;
$L__BB6_19:
	add.s32 	%r29, %r34, %r16;
	mul.wide.s32 	%rd9, %r29, 4;
	add.s64 	%rd10, %rd1, %rd9;
	ld.global.f32 	%f28, [%rd10];
	sub.f32 	%f29, %f28, %f5;
	mul.f32 	%f30, %f10, %f29;
	add.s64 	%rd11, %rd2, %rd9;
	st.global.f32 	[%rd11], %f30;
	add.s32 	%r34, %r34, %r8;
	setp.lt.s32 	%p13, %r34, %r19;
	@%p13 bra 	$L__BB6_19;
$L__BB6_20:
	ret;

}


// ===== COMPILED SASS (sm_100) =====

	.target	sm_100

	.elftype	@"ET_EXEC"


//--------------------- .note.nv.tkinfo           --------------------------
	.section	.note.nv.tkinfo,"",@"SHT_NOTE"
	.sectionflags	@"SHF_NOTE_NV_TKINFO"
	.tkinfo
        /*0018*/ 	.word	0x00000002
        /*0030*/ 	.string	""
        /*0030*/ 	.string	"ptxas"
        /*0030*/ 	.string	"Cuda compilation tools, release 13.0, V13.0.88"
        /*0030*/ 	.string	"Build cuda_13.0.r13.0/compiler.36424714_0"
        /*0030*/ 	.string	"-arch sm_100 -m 64 "



//--------------------- .note.nv.cuinfo           --------------------------
	.section	.note.nv.cuinfo,"",@"SHT_NOTE"
	.sectionflags	@"SHF_NOTE_NV_CUINFO"
        /*0018*/ 	.short	0x0002
        /*001a*/ 	.short	0x0064
        /*001c*/ 	.short	0x0082
	.zero		2


//--------------------- .nv.info                  --------------------------
	.section	.nv.info,"",@"SHT_CUDA_INFO"
	.align	4


	//----- nvinfo : EIATTR_REGCOUNT
	.align		4
        /*0000*/ 	.byte	0x04, 0x2f
        /*0002*/ 	.short	(.L_1 - .L_0)
	.align		4
.L_0:
        /*0004*/ 	.word	index@(_Z13matmul_kernelPKfS0_Pfiii)
        /*0008*/ 	.word	0x00000020


	//----- nvinfo : EIATTR_FRAME_SIZE
	.align		4
.L_1:
        /*000c*/ 	.byte	0x04, 0x11
        /*000e*/ 	.short	(.L_3 - .L_2)
	.align		4
.L_2:
        /*0010*/ 	.word	index@(_Z13matmul_kernelPKfS0_Pfiii)
        /*0014*/ 	.word	0x00000000


	//----- nvinfo : EIATTR_REGCOUNT
	.align		4
.L_3:
        /*0018*/ 	.byte	0x04, 0x2f
        /*001a*/ 	.short	(.L_5 - .L_4)
	.align		4
.L_4:
        /*001c*/ 	.word	index@(_Z21compute_scores_kernelPKfS0_Pfiiii)
        /*0020*/ 	.word	0x00000020


	//----- nvinfo : EIATTR_FRAME_SIZE
	.align		4
.L_5:
        /*0024*/ 	.byte	0x04, 0x11
        /*0026*/ 	.short	(.L_7 - .L_6)
	.align		4
.L_6:
        /*0028*/ 	.word	index@($__internal_3_$__cuda_sm3x_div_rn_noftz_f32_slowpath)
        /*002c*/ 	.word	0x00000000


	//----- nvinfo : EIATTR_FRAME_SIZE
	.align		4
.L_7:
        /*0030*/ 	.byte	0x04, 0x11
        /*0032*/ 	.short	(.L_9 - .L_8)
	.align		4
.L_8:
        /*0034*/ 	.word	index@($__internal_2_$__cuda_sm20_sqrt_rn_f32_slowpath)
        /*0038*/ 	.word	0x00000000


	//----- nvinfo : EIATTR_FRAME_SIZE
	.align		4
.L_9:
        /*003c*/ 	.byte	0x04, 0x11
        /*003e*/ 	.short	(.L_11 - .L_10)
	.align		4
.L_10:
        /*0040*/ 	.word	index@(_Z21compute_scores_kernelPKfS0_Pfiiii)
        /*0044*/ 	.word	0x00000000


	//----- nvinfo : EIATTR_REGCOUNT
	.align		4
.L_11:
        /*0048*/ 	.byte	0x04, 0x2f
        /*004a*/ 	.short	(.L_13 - .L_12)
	.align		4
.L_12:
        /*004c*/ 	.word	index@(_Z14softmax_kernelPfiii)
        /*0050*/ 	.word	0x00000016


	//----- nvinfo : EIATTR_FRAME_SIZE
	.align		4
.L_13:
        /*0054*/ 	.byte	0x04, 0x11
        /*0056*/ 	.short	(.L_15 - .L_14)
	.align		4
.L_14:
        /*0058*/ 	.word	index@($__internal_1_$__cuda_sm3x_div_rn_noftz_f32_slowpath)
        /*005c*/ 	.word	0x00000000


	//----- nvinfo : EIATTR_FRAME_SIZE
	.align		4
.L_15:
        /*0060*/ 	.byte	0x04, 0x11
        /*0062*/ 	.short	(.L_17 - .L_16)
	.align		4
.L_16:
        /*0064*/ 	.word	index@(_Z14softmax_kernelPfiii)
        /*0068*/ 	.word	0x00000000


	//----- nvinfo : EIATTR_REGCOUNT
	.align		4
.L_17:
        /*006c*/ 	.byte	0x04, 0x2f
        /*006e*/ 	.short	(.L_19 - .L_18)
	.align		4
.L_18:
        /*0070*/ 	.word	index@(_Z19weighted_sum_kernelPKfS0_Pfiiii)
        /*0074*/ 	.word	0x00000020


	//----- nvinfo : EIATTR_FRAME_SIZE
	.align		4
.L_19:
        /*0078*/ 	.byte	0x04, 0x11
        /*007a*/ 	.short	(.L_21 - .L_20)
	.align		4
.L_20:
        /*007c*/ 	.word	index@(_Z19weighted_sum_kernelPKfS0_Pfiiii)
        /*0080*/ 	.word	0x00000000


	//----- nvinfo : EIATTR_REGCOUNT
	.align		4
.L_21:
        /*0084*/ 	.byte	0x04, 0x2f
        /*0086*/ 	.short	(.L_23 - .L_22)
	.align		4
.L_22:
        /*0088*/ 	.word	index@(_Z10add_kernelPKfS0_Pfi)
        /*008c*/ 	.word	0x0000000c


	//----- nvinfo : EIATTR_FRAME_SIZE
	.align		4
.L_23:
        /*0090*/ 	.byte	0x04, 0x11
        /*0092*/ 	.short	(.L_25 - .L_24)
	.align		4
.L_24:
        /*0094*/ 	.word	index@(_Z10add_kernelPKfS0_Pfi)
        /*0098*/ 	.word	0x00000000


	//----- nvinfo : EIATTR_REGCOUNT
	.align		4
.L_25:
        /*009c*/ 	.byte	0x04, 0x2f
        /*009e*/ 	.short	(.L_27 - .L_26)
	.align		4
.L_26:
        /*00a0*/ 	.word	index@(_Z11relu_kernelPfi)
        /*00a4*/ 	.word	0x00000008


	//----- nvinfo : EIATTR_FRAME_SIZE
	.align		4
.L_27:
        /*00a8*/ 	.byte	0x04, 0x11
        /*00aa*/ 	.short	(.L_29 - .L_28)
	.align		4
.L_28:
        /*00ac*/ 	.word	index@(_Z11relu_kernelPfi)
        /*00b0*/ 	.word	0x00000000


	//----- nvinfo : EIATTR_REGCOUNT
	.align		4
.L_29:
        /*00b4*/ 	.byte	0x04, 0x2f
        /*00b6*/ 	.short	(.L_31 - .L_30)
	.align		4
.L_30:
        /*00b8*/ 	.word	index@(_Z17layer_norm_kernelPKfPfiif)
        /*00bc*/ 	.word	0x00000014


	//----- nvinfo : EIATTR_FRAME_SIZE
	.align		4
.L_31:
        /*00c0*/ 	.byte	0x04, 0x11
        /*00c2*/ 	.short	(.L_33 - .L_32)
	.align		4
.L_32:
        /*00c4*/ 	.word	index@($__internal_0_$__cuda_sm3x_div_rn_noftz_f32_slowpath)
        /*00c8*/ 	.word	0x00000000


	//----- nvinfo : EIATTR_FRAME_SIZE
	.align		4
.L_33:
        /*00cc*/ 	.byte	0x04, 0x11
        /*00ce*/ 	.short	(.L_35 - .L_34)
	.align		4
.L_34:
        /*00d0*/ 	.word	index@(_Z17layer_norm_kernelPKfPfiif)
        /*00d4*/ 	.word	0x00000000


	//----- nvinfo : EIATTR_MIN_STACK_SIZE
	.align		4
.L_35:
        /*00d8*/ 	.byte	0x04, 0x12
        /*00da*/ 	.short	(.L_37 - .L_36)
	.align		4
.L_36:
        /*00dc*/ 	.word	index@(_Z17layer_norm_kernelPKfPfiif)
        /*00e0*/ 	.word	0x00000000


	//----- nvinfo : EIATTR_MIN_STACK_SIZE
	.align		4
.L_37:
        /*00e4*/ 	.byte	0x04, 0x12
        /*00e6*/ 	.short	(.L_39 - .L_38)
	.align		4
.L_38:
        /*00e8*/ 	.word	index@(_Z11relu_kernelPfi)
        /*00ec*/ 	.word	0x00000000


	//----- nvinfo : EIATTR_MIN_STACK_SIZE
	.align		4
.L_39:
        /*00f0*/ 	.byte	0x04, 0x12
        /*00f2*/ 	.short	(.L_41 - .L_40)
	.align		4
.L_40:
        /*00f4*/ 	.word	index@(_Z10add_kernelPKfS0_Pfi)
        /*00f8*/ 	.word	0x00000000


	//----- nvinfo : EIATTR_MIN_STACK_SIZE
	.align		4
.L_41:
        /*00fc*/ 	.byte	0x04, 0x12
        /*00fe*/ 	.short	(.L_43 - .L_42)
	.align		4
.L_42:
        /*0100*/ 	.word	index@(_Z19weighted_sum_kernelPKfS0_Pfiiii)
        /*0104*/ 	.word	0x00000000


	//----- nvinfo : EIATTR_MIN_STACK_SIZE
	.align		4
.L_43:
        /*0108*/ 	.byte	0x04, 0x12
        /*010a*/ 	.short	(.L_45 - .L_44)
	.align		4
.L_44:
        /*010c*/ 	.word	index@(_Z14softmax_kernelPfiii)
        /*0110*/ 	.word	0x00000000


	//----- nvinfo : EIATTR_MIN_STACK_SIZE
	.align		4
.L_45:
        /*0114*/ 	.byte	0x04, 0x12
        /*0116*/ 	.short	(.L_47 - .L_46)
	.align		4
.L_46:
        /*0118*/ 	.word	index@(_Z21compute_scores_kernelPKfS0_Pfiiii)
        /*011c*/ 	.word	0x00000000


	//----- nvinfo : EIATTR_MIN_STACK_SIZE
	.align		4
.L_47:
        /*0120*/ 	.byte	0x04, 0x12
        /*0122*/ 	.short	(.L_49 - .L_48)
	.align		4
.L_48:
        /*0124*/ 	.word	index@(_Z13matmul_kernelPKfS0_Pfiii)
        /*0128*/ 	.word	0x00000000
.L_49:


//--------------------- .nv.compat                --------------------------
	.section	.nv.compat,"",@"SHT_CUDA_COMPAT_INFO"
	.align	4
        /*0000*/ 	.byte	0x02, 0x09, 0x00, 0x00, 0x02, 0x02, 0x01, 0x00, 0x02, 0x05, 0x05, 0x00, 0x03, 0x07, 0x01, 0x01
        /*0010*/ 	.byte	0x02, 0x03, 0x00, 0x00, 0x02, 0x06, 0x01, 0x00, 0x04, 0x0b, 0x08, 0x00, 0x01, 0x00, 0x00, 0x00
        /*0020*/ 	.byte	0x00, 0x00, 0x00, 0x00


//--------------------- .nv.info._Z17layer_norm_kernelPKfPfiif --------------------------
	.section	.nv.info._Z17layer_norm_kernelPKfPfiif,"",@"SHT_CUDA_INFO"
	.sectionflags	@""
	.align	4


	//----- nvinfo : EIATTR_CUDA_API_VERSION
	.align		4
        /*0000*/ 	.byte	0x04, 0x37
        /*0002*/ 	.short	(.L_51 - .L_50)
.L_50:
        /*0004*/ 	.word	0x00000082


	//----- nvinfo : EIATTR_KPARAM_INFO
	.align		4
.L_51:
        /*0008*/ 	.byte	0x04, 0x17
        /*000a*/ 	.short	(.L_53 - .L_52)
.L_52:
        /*000c*/ 	.word	0x00000000
        /*0010*/ 	.short	0x0004
        /*0012*/ 	.short	0x0018
        /*0014*/ 	.byte	0x00, 0xf0, 0x11, 0x00


	//----- nvinfo : EIATTR_KPARAM_INFO
	.align		4
.L_53:
        /*0018*/ 	.byte	0x04, 0x17
        /*001a*/ 	.short	(.L_55 - .L_54)
.L_54:
        /*001c*/ 	.word	0x00000000
        /*0020*/ 	.short	0x0003
        /*0022*/ 	.short	0x0014
        /*0024*/ 	.byte	0x00, 0xf0, 0x11, 0x00


	//----- nvinfo : EIATTR_KPARAM_INFO
	.align		4
.L_55:
        /*0028*/ 	.byte	0x04, 0x17
        /*002a*/ 	.short	(.L_57 - .L_56)
.L_56:
        /*002c*/ 	.word	0x00000000
        /*0030*/ 	.short	0x0002
        /*0032*/ 	.short	0x0010
        /*0034*/ 	.byte	0x00, 0xf0, 0x11, 0x00


	//----- nvinfo : EIATTR_KPARAM_INFO
	.align		4
.L_57:
        /*0038*/ 	.byte	0x04, 0x17
        /*003a*/ 	.short	(.L_59 - .L_58)
.L_58:
        /*003c*/ 	.word	0x00000000
        /*0040*/ 	.short	0x0001
        /*0042*/ 	.short	0x0008
        /*0044*/ 	.byte	0x00, 0xf5, 0x21, 0x00


	//----- nvinfo : EIATTR_KPARAM_INFO
	.align		4
.L_59:
        /*0048*/ 	.byte	0x04, 0x17
        /*004a*/ 	.short	(.L_61 - .L_60)
.L_60:
        /*004c*/ 	.word	0x00000000
        /*0050*/ 	.short	0x0000
        /*0052*/ 	.short	0x0000
        /*0054*/ 	.byte	0x00, 0xf5, 0x21, 0x00


	//----- nvinfo : EIATTR_SPARSE_MMA_MASK
	.align		4
.L_61:
        /*0058*/ 	.byte	0x03, 0x50
        /*005a*/ 	.short	0x0000


	//----- nvinfo : EIATTR_MAXREG_COUNT
	.align		4
        /*005c*/ 	.byte	0x03, 0x1b
        /*005e*/ 	.short	0x00ff


	//----- nvinfo : EIATTR_NUM_BARRIERS
	.align		4
        /*0060*/ 	.byte	0x02, 0x4c
        /*0062*/ 	.byte	0x01
	.zero		1


	//----- nvinfo : EIATTR_MERCURY_ISA_VERSION
	.align		4
        /*0064*/ 	.byte	0x03, 0x5f
        /*0066*/ 	.short	0x0101


	//----- nvinfo : EIATTR_VRC_CTA_INIT_COUNT
	.align		4
        /*0068*/ 	.byte	0x02, 0x4a
	.zero		1
	.zero		1


	//----- nvinfo : EIATTR_EXIT_INSTR_OFFSETS
	.align		4
        /*006c*/ 	.byte	0x04, 0x1c
        /*006e*/ 	.short	(.L_63 - .L_62)


	//   ....[0]....
.L_62:
        /*0070*/ 	.word	0x00000040


	//   ....[1]....
        /*0074*/ 	.word	0x00000730


	//   ....[2]....
        /*0078*/ 	.word	0x00000850


	//----- nvinfo : EIATTR_CRS_STACK_SIZE
	.align		4
.L_63:
        /*007c*/ 	.byte	0x04, 0x1e
        /*007e*/ 	.short	(.L_65 - .L_64)
.L_64:
        /*0080*/ 	.word	0x00000000


	//----- nvinfo : EIATTR_CBANK_PARAM_SIZE
	.align		4
.L_65:
        /*0084*/ 	.byte	0x03, 0x19
        /*0086*/ 	.short	0x001c


	//----- nvinfo : EIATTR_PARAM_CBANK
	.align		4
        /*0088*/ 	.byte	0x04, 0x0a
        /*008a*/ 	.short	(.L_67 - .L_66)
	.align		4
.L_66:
        /*008c*/ 	.word	index@(.nv.constant0._Z17layer_norm_kernelPKfPfiif)
        /*0090*/ 	.short	0x0380
        /*0092*/ 	.short	0x001c


	//----- nvinfo : EIATTR_SW_WAR
	.align		4
.L_67:
        /*0094*/ 	.byte	0x04, 0x36
        /*0096*/ 	.short	(.L_69 - .L_68)
.L_68:
        /*0098*/ 	.word	0x00000008
.L_69:


//--------------------- .nv.info._Z11relu_kernelPfi --------------------------
	.section	.nv.info._Z11relu_kernelPfi,"",@"SHT_CUDA_INFO"
	.sectionflags	@""
	.align	4


	//----- nvinfo : EIATTR_CUDA_API_VERSION
	.align		4
        /*0000*/ 	.byte	0x04, 0x37
        /*0002*/ 	.short	(.L_71 - .L_70)
.L_70:
        /*0004*/ 	.word	0x00000082


	//----- nvinfo : EIATTR_KPARAM_INFO
	.align		4
.L_71:
        /*0008*/ 	.byte	0x04, 0x17
        /*000a*/ 	.short	(.L_73 - .L_72)
.L_72:
        /*000c*/ 	.word	0x00000000
        /*0010*/ 	.short	0x0001
        /*0012*/ 	.short	0x0008
        /*0014*/ 	.byte	0x00, 0xf0, 0x11, 0x00


	//----- nvinfo : EIATTR_KPARAM_INFO
	.align		4
.L_73:
        /*0018*/ 	.byte	0x04, 0x17
        /*001a*/ 	.short	(.L_75 - .L_74)
.L_74:
        /*001c*/ 	.word	0x00000000
        /*0020*/ 	.short	0x0000
        /*0022*/ 	.short	0x0000
        /*0024*/ 	.byte	0x00, 0xf5, 0x21, 0x00


	//----- nvinfo : EIATTR_SPARSE_MMA_MASK
	.align		4
.L_75:
        /*0028*/ 	.byte	0x03, 0x50
        /*002a*/ 	.short	0x0000


	//----- nvinfo : EIATTR_MAXREG_COUNT
	.align		4
        /*002c*/ 	.byte	0x03, 0x1b
        /*002e*/ 	.short	0x00ff


	//----- nvinfo : EIATTR_MERCURY_ISA_VERSION
	.align		4
        /*0030*/ 	.byte	0x03, 0x5f
        /*0032*/ 	.short	0x0101


	//----- nvinfo : EIATTR_VRC_CTA_INIT_COUNT
	.align		4
        /*0034*/ 	.byte	0x02, 0x4a
	.zero		1
	.zero		1


	//----- nvinfo : EIATTR_EXIT_INSTR_OFFSETS
	.align		4
        /*0038*/ 	.byte	0x04, 0x1c
        /*003a*/ 	.short	(.L_77 - .L_76)


	//   ....[0]....
.L_76:
        /*003c*/ 	.word	0x00000070


	//   ....[1]....
        /*0040*/ 	.word	0x000000d0


	//   ....[2]....
        /*0044*/ 	.word	0x000000f0


	//----- nvinfo : EIATTR_CBANK_PARAM_SIZE
	.align		4
.L_77:
        /*0048*/ 	.byte	0x03, 0x19
        /*004a*/ 	.short	0x000c


	//----- nvinfo : EIATTR_PARAM_CBANK
	.align		4
        /*004c*/ 	.byte	0x04, 0x0a
        /*004e*/ 	.short	(.L_79 - .L_78)
	.align		4
.L_78:
        /*0050*/ 	.word	index@(.nv.constant0._Z11relu_kernelPfi)
        /*0054*/ 	.short	0x0380
        /*0056*/ 	.short	0x000c


	//----- nvinfo : EIATTR_SW_WAR
	.align		4
.L_79:
        /*0058*/ 	.byte	0x04, 0x36
        /*005a*/ 	.short	(.L_81 - .L_80)
.L_80:
        /*005c*/ 	.word	0x00000008
.L_81:


//--------------------- .nv.info._Z10add_kernelPKfS0_Pfi --------------------------
	.section	.nv.info._Z10add_kernelPKfS0_Pfi,"",@"SHT_CUDA_INFO"
	.sectionflags	@""
	.align	4


	//----- nvinfo : EIATTR_CUDA_API_VERSION
	.align		4
        /*0000*/ 	.byte	0x04, 0x37
        /*0002*/ 	.short	(.L_83 - .L_82)
.L_82:
        /*0004*/ 	.word	0x00000082


	//----- nvinfo : EIATTR_KPARAM_INFO
	.align		4
.L_83:
        /*0008*/ 	.byte	0x04, 0x17
        /*000a*/ 	.short	(.L_85 - .L_84)
.L_84:
        /*000c*/ 	.word	0x00000000
        /*0010*/ 	.short	0x0003
        /*0012*/ 	.short	0x0018
        /*0014*/ 	.byte	0x00, 0xf0, 0x11, 0x00


	//----- nvinfo : EIATTR_KPARAM_INFO
	.align		4
.L_85:
        /*0018*/ 	.byte	0x04, 0x17
        /*001a*/ 	.short	(.L_87 - .L_86)
.L_86:
        /*001c*/ 	.word	0x00000000
        /*0020*/ 	.short	0x0002
        /*0022*/ 	.short	0x0010
        /*0024*/ 	.byte	0x00, 0xf5, 0x21, 0x00


	//----- nvinfo : EIATTR_KPARAM_INFO
	.align		4
.L_87:
        /*0028*/ 	.byte	0x04, 0x17
        /*002a*/ 	.short	(.L_89 - .L_88)
.L_88:
        /*002c*/ 	.word	0x00000000
        /*0030*/ 	.short	0x0001
        /*0032*/ 	.short	0x0008
        /*0034*/ 	.byte	0x00, 0xf5, 0x21, 0x00


	//----- nvinfo : EIATTR_KPARAM_INFO
	.align		4
.L_89:
        /*0038*/ 	.byte	0x04, 0x17
        /*003a*/ 	.short	(.L_91 - .L_90)
.L_90:
        /*003c*/ 	.word	0x00000000
        /*0040*/ 	.short	0x0000
        /*0042*/ 	.short	0x0000
        /*0044*/ 	.byte	0x00, 0xf5, 0x21, 0x00


	//----- nvinfo : EIATTR_SPARSE_MMA_MASK
	.align		4
.L_91:
        /*0048*/ 	.byte	0x03, 0x50
        /*004a*/ 	.short	0x0000


	//----- nvinfo : EIATTR_MAXREG_COUNT
	.align		4
        /*004c*/ 	.byte	0x03, 0x1b
        /*004e*/ 	.short	0x00ff


	//----- nvinfo : EIATTR_MERCURY_ISA_VERSION
	.align		4
        /*0050*/ 	.byte	0x03, 0x5f
        /*0052*/ 	.short	0x0101


	//----- nvinfo : EIATTR_VRC_CTA_INIT_COUNT
	.align		4
        /*0054*/ 	.byte	0x02, 0x4a
	.zero		1
	.zero		1


	//----- nvinfo : EIATTR_EXIT_INSTR_OFFSETS
	.align		4
        /*0058*/ 	.byte	0x04, 0x1c
        /*005a*/ 	.short	(.L_93 - .L_92)


	//   ....[0]....
.L_92:
        /*005c*/ 	.word	0x00000070


	//   ....[1]....
        /*0060*/ 	.word	0x00000130


	//----- nvinfo : EIATTR_CBANK_PARAM_SIZE
	.align		4
.L_93:
        /*0064*/ 	.byte	0x03, 0x19
        /*0066*/ 	.short	0x001c


	//----- nvinfo : EIATTR_PARAM_CBANK
	.align		4
        /*0068*/ 	.byte	0x04, 0x0a
        /*006a*/ 	.short	(.L_95 - .L_94)
	.align		4
.L_94:
        /*006c*/ 	.word	index@(.nv.constant0._Z10add_kernelPKfS0_Pfi)
        /*0070*/ 	.short	0x0380
        /*0072*/ 	.short	0x001c


	//----- nvinfo : EIATTR_SW_WAR
	.align		4
.L_95:
        /*0074*/ 	.byte	0x04, 0x36
        /*0076*/ 	.short	(.L_97 - .L_96)
.L_96:
        /*0078*/ 	.word	0x00000008
.L_97:


//--------------------- .nv.info._Z19weighted_sum_kernelPKfS0_Pfiiii --------------------------
	.section	.nv.info._Z19weighted_sum_kernelPKfS0_Pfiiii,"",@"SHT_CUDA_INFO"
	.sectionflags	@""
	.align	4


	//----- nvinfo : EIATTR_CUDA_API_VERSION
	.align		4
        /*0000*/ 	.byte	0x04, 0x37
        /*0002*/ 	.short	(.L_99 - .L_98)
.L_98:
        /*0004*/ 	.word	0x00000082


	//----- nvinfo : EIATTR_KPARAM_INFO
	.align		4
.L_99:
        /*0008*/ 	.byte	0x04, 0x17
        /*000a*/ 	.short	(.L_101 - .L_100)
.L_100:
        /*000c*/ 	.word	0x00000000
        /*0010*/ 	.short	0x0006
        /*0012*/ 	.short	0x0024
        /*0014*/ 	.byte	0x00, 0xf0, 0x11, 0x00


	//----- nvinfo : EIATTR_KPARAM_INFO
	.align		4
.L_101:
        /*0018*/ 	.byte	0x04, 0x17
        /*001a*/ 	.short	(.L_103 - .L_102)
.L_102:
        /*001c*/ 	.word	0x00000000
        /*0020*/ 	.short	0x0005
        /*0022*/ 	.short	0x0020
        /*0024*/ 	.byte	0x00, 0xf0, 0x11, 0x00


	//----- nvinfo : EIATTR_KPARAM_INFO
	.align		4
.L_103:
        /*0028*/ 	.byte	0x04, 0x17
        /*002a*/ 	.short	(.L_105 - .L_104)
.L_104:
        /*002c*/ 	.word	0x00000000
        /*0030*/ 	.short	0x0004
        /*0032*/ 	.short	0x001c
        /*0034*/ 	.byte	0x00, 0xf0, 0x11, 0x00


	//----- nvinfo : EIATTR_KPARAM_INFO
	.align		4
.L_105:
        /*0038*/ 	.byte	0x04, 0x17
        /*003a*/ 	.short	(.L_107 - .L_106)
.L_106:
        /*003c*/ 	.word	0x00000000
        /*0040*/ 	.short	0x0003
        /*0042*/ 	.short	0x0018
        /*0044*/ 	.byte	0x00, 0xf0, 0x11, 0x00


	//----- nvinfo : EIATTR_KPARAM_INFO
	.align		4
.L_107:
        /*0048*/ 	.byte	0x04, 0x17
        /*004a*/ 	.short	(.L_109 - .L_108)
.L_108:
        /*004c*/ 	.word	0x00000000
        /*0050*/ 	.short	0x0002
        /*0052*/ 	.short	0x0010
        /*0054*/ 	.byte	0x00, 0xf5, 0x21, 0x00


	//----- nvinfo : EIATTR_KPARAM_INFO
	.align		4
.L_109:
        /*0058*/ 	.byte	0x04, 0x17
        /*005a*/ 	.short	(.L_111 - .L_110)
.L_110:
        /*005c*/ 	.word	0x00000000
        /*0060*/ 	.short	0x0001
        /*0062*/ 	.short	0x0008
        /*0064*/ 	.byte	0x00, 0xf5, 0x21, 0x00


	//----- nvinfo : EIATTR_KPARAM_INFO
	.align		4
.L_111:
        /*0068*/ 	.byte	0x04, 0x17
        /*006a*/ 	.short	(.L_113 - .L_112)
.L_112:
        /*006c*/ 	.word	0x00000000
        /*0070*/ 	.short	0x0000
        /*0072*/ 	.short	0x0000
        /*0074*/ 	.byte	0x00, 0xf5, 0x21, 0x00


	//----- nvinfo : EIATTR_SPARSE_MMA_MASK
	.align		4
.L_113:
        /*0078*/ 	.byte	0x03, 0x50
        /*007a*/ 	.short	0x0000


	//----- nvinfo : EIATTR_MAXREG_COUNT
	.align		4
        /*007c*/ 	.byte	0x03, 0x1b
        /*007e*/ 	.short	0x00ff


	//----- nvinfo : EIATTR_MERCURY_ISA_VERSION
	.align		4
        /*0080*/ 	.byte	0x03, 0x5f
        /*0082*/ 	.short	0x0101


	//----- nvinfo : EIATTR_VRC_CTA_INIT_COUNT
	.align		4
        /*0084*/ 	.byte	0x02, 0x4a
	.zero		1
	.zero		1


	//----- nvinfo : EIATTR_EXIT_INSTR_OFFSETS
	.align		4
        /*0088*/ 	.byte	0x04, 0x1c
        /*008a*/ 	.short	(.L_115 - .L_114)


	//   ....[0]....
.L_114:
        /*008c*/ 	.word	0x000000b0


	//   ....[1]....
        /*0090*/ 	.word	0x00000bc0


	//----- nvinfo : EIATTR_CBANK_PARAM_SIZE
	.align		4
.L_115:
        /*0094*/ 	.byte	0x03, 0x19
        /*0096*/ 	.short	0x0028


	//----- nvinfo : EIATTR_PARAM_CBANK
	.align		4
        /*0098*/ 	.byte	0x04, 0x0a
        /*009a*/ 	.short	(.L_117 - .L_116)
	.align		4
.L_116:
        /*009c*/ 	.word	index@(.nv.constant0._Z19weighted_sum_kernelPKfS0_Pfiiii)
        /*00a0*/ 	.short	0x0380
        /*00a2*/ 	.short	0x0028


	//----- nvinfo : EIATTR_SW_WAR
	.align		4
.L_117:
        /*00a4*/ 	.byte	0x04, 0x36
        /*00a6*/ 	.short	(.L_119 - .L_118)
.L_118:
        /*00a8*/ 	.word	0x00000008
.L_119:


//--------------------- .nv.info._Z14softmax_kernelPfiii --------------------------
	.section	.nv.info._Z14softmax_kernelPfiii,"",@"SHT_CUDA_INFO"
	.sectionflags	@""
	.align	4


	//----- nvinfo : EIATTR_CUDA_API_VERSION
	.align		4
        /*0000*/ 	.byte	0x04, 0x37
        /*0002*/ 	.short	(.L_121 - .L_120)
.L_120:
        /*0004*/ 	.word	0x00000082


	//----- nvinfo : EIATTR_KPARAM_INFO
	.align		4
.L_121:
        /*0008*/ 	.byte	0x04, 0x17
        /*000a*/ 	.short	(.L_123 - .L_122)
.L_122:
        /*000c*/ 	.word	0x00000000
        /*0010*/ 	.short	0x0003
        /*0012*/ 	.short	0x0010
        /*0014*/ 	.byte	0x00, 0xf0, 0x11, 0x00


	//----- nvinfo : EIATTR_KPARAM_INFO
	.align		4
.L_123:
        /*0018*/ 	.byte	0x04, 0x17
        /*001a*/ 	.short	(.L_125 - .L_124)
.L_124:
        /*001c*/ 	.word	0x00000000
        /*0020*/ 	.short	0x0002
        /*0022*/ 	.short	0x000c
        /*0024*/ 	.byte	0x00, 0xf0, 0x11, 0x00


	//----- nvinfo : EIATTR_KPARAM_INFO
	.align		4
.L_125:
        /*0028*/ 	.byte	0x04, 0x17
        /*002a*/ 	.short	(.L_127 - .L_126)
.L_126:
        /*002c*/ 	.word	0x00000000
        /*0030*/ 	.short	0x0001
        /*0032*/ 	.short	0x0008
        /*0034*/ 	.byte	0x00, 0xf0, 0x11, 0x00


	//----- nvinfo : EIATTR_KPARAM_INFO
	.align		4
.L_127:
        /*0038*/ 	.byte	0x04, 0x17
        /*003a*/ 	.short	(.L_129 - .L_128)
.L_128:
        /*003c*/ 	.word	0x00000000
        /*0040*/ 	.short	0x0000
        /*0042*/ 	.short	0x0000
        /*0044*/ 	.byte	0x00, 0xf5, 0x21, 0x00


	//----- nvinfo : EIATTR_SPARSE_MMA_MASK
	.align		4
.L_129:
        /*0048*/ 	.byte	0x03, 0x50
        /*004a*/ 	.short	0x0000


	//----- nvinfo : EIATTR_MAXREG_COUNT
	.align		4
        /*004c*/ 	.byte	0x03, 0x1b
        /*004e*/ 	.short	0x00ff


	//----- nvinfo : EIATTR_NUM_BARRIERS
	.align		4
        /*0050*/ 	.byte	0x02, 0x4c
        /*0052*/ 	.byte	0x01
	.zero		1


	//----- nvinfo : EIATTR_MERCURY_ISA_VERSION
	.align		4
        /*0054*/ 	.byte	0x03, 0x5f
        /*0056*/ 	.short	0x0101


	//----- nvinfo : EIATTR_VRC_CTA_INIT_COUNT
	.align		4
        /*0058*/ 	.byte	0x02, 0x4a
	.zero		1
	.zero		1


	//----- nvinfo : EIATTR_EXIT_INSTR_OFFSETS
	.align		4
        /*005c*/ 	.byte	0x04, 0x1c
        /*005e*/ 	.short	(.L_131 - .L_130)


	//   ....[0]....
.L_130:
        /*0060*/ 	.word	0x00000830


	//   ....[1]....
        /*0064*/ 	.word	0x00000a40


	//----- nvinfo : EIATTR_CRS_STACK_SIZE
	.align		4
.L_131:
        /*0068*/ 	.byte	0x04, 0x1e
        /*006a*/ 	.short	(.L_133 - .L_132)
.L_132:
        /*006c*/ 	.word	0x00000000


	//----- nvinfo : EIATTR_CBANK_PARAM_SIZE
	.align		4
.L_133:
        /*0070*/ 	.byte	0x03, 0x19
        /*0072*/ 	.short	0x0014


	//----- nvinfo : EIATTR_PARAM_CBANK
	.align		4
        /*0074*/ 	.byte	0x04, 0x0a
        /*0076*/ 	.short	(.L_135 - .L_134)
	.align		4
.L_134:
        /*0078*/ 	.word	index@(.nv.constant0._Z14softmax_kernelPfiii)
        /*007c*/ 	.short	0x0380
        /*007e*/ 	.short	0x0014


	//----- nvinfo : EIATTR_SW_WAR
	.align		4
.L_135:
        /*0080*/ 	.byte	0x04, 0x36
        /*0082*/ 	.short	(.L_137 - .L_136)
.L_136:
        /*0084*/ 	.word	0x00000008
.L_137:


//--------------------- .nv.info._Z21compute_scores_kernelPKfS0_Pfiiii --------------------------
	.section	.nv.info._Z21compute_scores_kernelPKfS0_Pfiiii,"",@"SHT_CUDA_INFO"
	.sectionflags	@""
	.align	4


	//----- nvinfo : EIATTR_CUDA_API_VERSION
	.align		4
        /*0000*/ 	.byte	0x04, 0x37
        /*0002*/ 	.short	(.L_139 - .L_138)
.L_138:
        /*0004*/ 	.word	0x00000082


	//----- nvinfo : EIATTR_KPARAM_INFO
	.align		4
.L_139:
        /*0008*/ 	.byte	0x04, 0x17
        /*000a*/ 	.short	(.L_141 - .L_140)
.L_140:
        /*000c*/ 	.word	0x00000000
        /*0010*/ 	.short	0x0006
        /*0012*/ 	.short	0x0024
        /*0014*/ 	.byte	0x00, 0xf0, 0x11, 0x00


	//----- nvinfo : EIATTR_KPARAM_INFO
	.align		4
.L_141:
        /*0018*/ 	.byte	0x04, 0x17
        /*001a*/ 	.short	(.L_143 - .L_142)
.L_142:
        /*001c*/ 	.word	0x00000000
        /*0020*/ 	.short	0x0005
        /*0022*/ 	.short	0x0020
        /*0024*/ 	.byte	0x00, 0xf0, 0x11, 0x00


	//----- nvinfo : EIATTR_KPARAM_INFO
	.align		4
.L_143:
        /*0028*/ 	.byte	0x04, 0x17
        /*002a*/ 	.short	(.L_145 - .L_144)
.L_144:
        /*002c*/ 	.word	0x00000000
        /*0030*/ 	.short	0x0004
        /*0032*/ 	.short	0x001c
        /*0034*/ 	.byte	0x00, 0xf0, 0x11, 0x00


	//----- nvinfo : EIATTR_KPARAM_INFO
	.align		4
.L_145:
        /*0038*/ 	.byte	0x04, 0x17
        /*003a*/ 	.short	(.L_147 - .L_146)
.L_146:
        /*003c*/ 	.word	0x00000000
        /*0040*/ 	.short	0x0003
        /*0042*/ 	.short	0x0018
        /*0044*/ 	.byte	0x00, 0xf0, 0x11, 0x00


	//----- nvinfo : EIATTR_KPARAM_INFO
	.align		4
.L_147:
        /*0048*/ 	.byte	0x04, 0x17
        /*004a*/ 	.short	(.L_149 - .L_148)
.L_148:
        /*004c*/ 	.word	0x00000000
        /*0050*/ 	.short	0x0002
        /*0052*/ 	.short	0x0010
        /*0054*/ 	.byte	0x00, 0xf5, 0x21, 0x00


	//----- nvinfo : EIATTR_KPARAM_INFO
	.align		4
.L_149:
        /*0058*/ 	.byte	0x04, 0x17
        /*005a*/ 	.short	(.L_151 - .L_150)
.L_150:
        /*005c*/ 	.word	0x00000000
        /*0060*/ 	.short	0x0001
        /*0062*/ 	.short	0x0008
        /*0064*/ 	.byte	0x00, 0xf5, 0x21, 0x00


	//----- nvinfo : EIATTR_KPARAM_INFO
	.align		4
.L_151:
        /*0068*/ 	.byte	0x04, 0x17
        /*006a*/ 	.short	(.L_153 - .L_152)
.L_152:
        /*006c*/ 	.word	0x00000000
        /*0070*/ 	.short	0x0000
        /*0072*/ 	.short	0x0000
        /*0074*/ 	.byte	0x00, 0xf5, 0x21, 0x00


	//----- nvinfo : EIATTR_SPARSE_MMA_MASK
	.align		4
.L_153:
        /*0078*/ 	.byte	0x03, 0x50
        /*007a*/ 	.short	0x0000


	//----- nvinfo : EIATTR_MAXREG_COUNT
	.align		4
        /*007c*/ 	.byte	0x03, 0x1b
        /*007e*/ 	.short	0x00ff


	//----- nvinfo : EIATTR_NUM_BARRIERS
	.align		4
        /*0080*/ 	.byte	0x02, 0x4c
        /*0082*/ 	.byte	0x01
	.zero		1


	//----- nvinfo : EIATTR_MERCURY_ISA_VERSION
	.align		4
        /*0084*/ 	.byte	0x03, 0x5f
        /*0086*/ 	.short	0x0101


	//----- nvinfo : EIATTR_VRC_CTA_INIT_COUNT
	.align		4
        /*0088*/ 	.byte	0x02, 0x4a
	.zero		1
	.zero		1


	//----- nvinfo : EIATTR_EXIT_INSTR_OFFSETS
	.align		4
        /*008c*/ 	.byte	0x04, 0x1c
        /*008e*/ 	.short	(.L_155 - .L_154)


	//   ....[0]....
.L_154:
        /*0090*/ 	.word	0x00000f20


	//   ....[1]....
        /*0094*/ 	.word	0x00000f90


	//----- nvinfo : EIATTR_CRS_STACK_SIZE
	.align		4
.L_155:
        /*0098*/ 	.byte	0x04, 0x1e
        /*009a*/ 	.short	(.L_157 - .L_156)
.L_156:
        /*009c*/ 	.word	0x00000000


	//----- nvinfo : EIATTR_CBANK_PARAM_SIZE
	.align		4
.L_157:
        /*00a0*/ 	.byte	0x03, 0x19
        /*00a2*/ 	.short	0x0028


	//----- nvinfo : EIATTR_PARAM_CBANK
	.align		4
        /*00a4*/ 	.byte	0x04, 0x0a
        /*00a6*/ 	.short	(.L_159 - .L_158)
	.align		4
.L_158:
        /*00a8*/ 	.word	index@(.nv.constant0._Z21compute_scores_kernelPKfS0_Pfiiii)
        /*00ac*/ 	.short	0x0380
        /*00ae*/ 	.short	0x0028


	//----- nvinfo : EIATTR_SW_WAR
	.align		4
.L_159:
        /*00b0*/ 	.byte	0x04, 0x36
        /*00b2*/ 	.short	(.L_161 - .L_160)
.L_160:
        /*00b4*/ 	.word	0x00000008
.L_161:


//--------------------- .nv.info._Z13matmul_kernelPKfS0_Pfiii --------------------------
	.section	.nv.info._Z13matmul_kernelPKfS0_Pfiii,"",@"SHT_CUDA_INFO"
	.sectionflags	@""
	.align	4


	//----- nvinfo : EIATTR_CUDA_API_VERSION
	.align		4
        /*0000*/ 	.byte	0x04, 0x37
        /*0002*/ 	.short	(.L_163 - .L_162)
.L_162:
        /*0004*/ 	.word	0x00000082


	//----- nvinfo : EIATTR_KPARAM_INFO
	.align		4
.L_163:
        /*0008*/ 	.byte	0x04, 0x17
        /*000a*/ 	.short	(.L_165 - .L_164)
.L_164:
        /*000c*/ 	.word	0x00000000
        /*0010*/ 	.short	0x0005
        /*0012*/ 	.short	0x0020
        /*0014*/ 	.byte	0x00, 0xf0, 0x11, 0x00


	//----- nvinfo : EIATTR_KPARAM_INFO
	.align		4
.L_165:
        /*0018*/ 	.byte	0x04, 0x17
        /*001a*/ 	.short	(.L_167 - .L_166)
.L_166:
        /*001c*/ 	.word	0x00000000
        /*0020*/ 	.short	0x0004
        /*0022*/ 	.short	0x001c
        /*0024*/ 	.byte	0x00, 0xf0, 0x11, 0x00


	//----- nvinfo : EIATTR_KPARAM_INFO
	.align		4
.L_167:
        /*0028*/ 	.byte	0x04, 0x17
        /*002a*/ 	.short	(.L_169 - .L_168)
.L_168:
        /*002c*/ 	.word	0x00000000
        /*0030*/ 	.short	0x0003
        /*0032*/ 	.short	0x0018
        /*0034*/ 	.byte	0x00, 0xf0, 0x11, 0x00


	//----- nvinfo : EIATTR_KPARAM_INFO
	.align		4
.L_169:
        /*0038*/ 	.byte	0x04, 0x17
        /*003a*/ 	.short	(.L_171 - .L_170)
.L_170:
        /*003c*/ 	.word	0x00000000
        /*0040*/ 	.short	0x0002
        /*0042*/ 	.short	0x0010
        /*0044*/ 	.byte	0x00, 0xf5, 0x21, 0x00


	//----- nvinfo : EIATTR_KPARAM_INFO
	.align		4
.L_171:
        /*0048*/ 	.byte	0x04, 0x17
        /*004a*/ 	.short	(.L_173 - .L_172)
.L_172:
        /*004c*/ 	.word	0x00000000
        /*0050*/ 	.short	0x0001
        /*0052*/ 	.short	0x0008
        /*0054*/ 	.byte	0x00, 0xf5, 0x21, 0x00


	//----- nvinfo : EIATTR_KPARAM_INFO
	.align		4
.L_173:
        /*0058*/ 	.byte	0x04, 0x17
        /*005a*/ 	.short	(.L_175 - .L_174)
.L_174:
        /*005c*/ 	.word	0x00000000
        /*0060*/ 	.short	0x0000
        /*0062*/ 	.short	0x0000
        /*0064*/ 	.byte	0x00, 0xf5, 0x21, 0x00


	//----- nvinfo : EIATTR_SPARSE_MMA_MASK
	.align		4
.L_175:
        /*0068*/ 	.byte	0x03, 0x50
        /*006a*/ 	.short	0x0000


	//----- nvinfo : EIATTR_MAXREG_COUNT
	.align		4
        /*006c*/ 	.byte	0x03, 0x1b
        /*006e*/ 	.short	0x00ff


	//----- nvinfo : EIATTR_NUM_BARRIERS
	.align		4
        /*0070*/ 	.byte	0x02, 0x4c
        /*0072*/ 	.byte	0x01
	.zero		1


	//----- nvinfo : EIATTR_MERCURY_ISA_VERSION
	.align		4
        /*0074*/ 	.byte	0x03, 0x5f
        /*0076*/ 	.short	0x0101


	//----- nvinfo : EIATTR_VRC_CTA_INIT_COUNT
	.align		4
        /*0078*/ 	.byte	0x02, 0x4a
	.zero		1
	.zero		1


	//----- nvinfo : EIATTR_EXIT_INSTR_OFFSETS
	.align		4
        /*007c*/ 	.byte	0x04, 0x1c
        /*007e*/ 	.short	(.L_177 - .L_176)


	//   ....[0]....
.L_176:
        /*0080*/ 	.word	0x000005e0


	//   ....[1]....
        /*0084*/ 	.word	0x00000630


	//----- nvinfo : EIATTR_CBANK_PARAM_SIZE
	.align		4
.L_177:
        /*0088*/ 	.byte	0x03, 0x19
        /*008a*/ 	.short	0x0024


	//----- nvinfo : EIATTR_PARAM_CBANK
	.align		4
        /*008c*/ 	.byte	0x04, 0x0a
        /*008e*/ 	.short	(.L_179 - .L_178)
	.align		4
.L_178:
        /*0090*/ 	.word	index@(.nv.constant0._Z13matmul_kernelPKfS0_Pfiii)
        /*0094*/ 	.short	0x0380
        /*0096*/ 	.short	0x0024


	//----- nvinfo : EIATTR_SW_WAR
	.align		4
.L_179:
        /*0098*/ 	.byte	0x04, 0x36
        /*009a*/ 	.short	(.L_181 - .L_180)
.L_180:
        /*009c*/ 	.word	0x00000008
.L_181:


//--------------------- .nv.callgraph             --------------------------
	.section	.nv.callgraph,"",@"SHT_CUDA_CALLGRAPH"
	.align	4
	.sectionentsize	8
	.align		4
        /*0000*/ 	.word	0x00000000
	.align		4
        /*0004*/ 	.word	0xffffffff
	.align		4
        /*0008*/ 	.word	0x00000000
	.align		4
        /*000c*/ 	.word	0xfffffffe
	.align		4
        /*0010*/ 	.word	0x00000000
	.align		4
        /*0014*/ 	.word	0xfffffffd
	.align		4
        /*0018*/ 	.word	0x00000000
	.align		4
        /*001c*/ 	.word	0xfffffffc


//--------------------- .text._Z17layer_norm_kernelPKfPfiif --------------------------
	.section	.text._Z17layer_norm_kernelPKfPfiif,"ax",@progbits
	.align	128
        .global         _Z17layer_norm_kernelPKfPfiif
        .type           _Z17layer_norm_kernelPKfPfiif,@function
        .size           _Z17layer_norm_kernelPKfPfiif,(.L_x_77 - _Z17layer_norm_kernelPKfPfiif)
        .other          _Z17layer_norm_kernelPKfPfiif,@"STO_CUDA_ENTRY STV_DEFAULT"
_Z17layer_norm_kernelPKfPfiif:
.text._Z17layer_norm_kernelPKfPfiif:
[----:B------:R-:W-:Y:S08]  /*0000*/  LDC R1, c[0x0][0x37c] ;  /* 0x0000df00ff017b82 */ /* 0x000ff00000000800 */
[----:B------:R-:W0:Y:S08]  /*0010*/  S2UR UR6, SR_CTAID.X ;  /* 0x00000000000679c3 */ /* 0x000e300000002500 */
[----:B------:R-:W0:Y:S02]  /*0020*/  LDC R0, c[0x0][0x390] ;  /* 0x0000e400ff007b82 */ /* 0x000e240000000800 */
[----:B0-----:R-:W-:-:S13]  /*0030*/  ISETP.LE.AND P0, PT, R0, UR6, PT ;  /* 0x0000000600007c0c */ /* 0x001fda000bf03270 */
[----:B------:R-:W-:Y:S05]  /*0040*/  @P0 EXIT ;  /* 0x000000000000094d */ /* 0x000fea0003800000 */
[----:B------:R-:W0:Y:S01]  /*0050*/  S2R R2, SR_TID.X ;  /* 0x0000000000027919 */ /* 0x000e220000002100 */
[----:B------:R-:W0:Y:S01]  /*0060*/  LDC R11, c[0x0][0x394] ;  /* 0x0000e500ff0b7b82 */ /* 0x000e220000000800 */
[----:B------:R-:W1:Y:S01]  /*0070*/  LDCU.64 UR8, c[0x0][0x358] ;  /* 0x00006b00ff0877ac */ /* 0x000e620008000a00 */
[----:B------:R-:W-:Y:S01]  /*0080*/  BSSY.RECONVERGENT B0, `(.L_x_0) ;  /* 0x000000f000007945 */ /* 0x000fe20003800200 */
[----:B------:R-:W-:Y:S01]  /*0090*/  IMAD.MOV.U32 R3, RZ, RZ, RZ ;  /* 0x000000ffff037224 */ /* 0x000fe200078e00ff */
[----:B0-----:R-:W-:-:S13]  /*00a0*/  ISETP.GE.AND P0, PT, R2, R11, PT ;  /* 0x0000000b0200720c */ /* 0x001fda0003f06270 */
[----:B-1----:R-:W-:Y:S05]  /*00b0*/  @P0 BRA `(.L_x_1) ;  /* 0x00000000002c0947 */ /* 0x002fea0003800000 */
[----:B------:R-:W0:Y:S01]  /*00c0*/  LDC R9, c[0x0][0x360] ;  /* 0x0000d800ff097b82 */ /* 0x000e220000000800 */
[----:B------:R-:W-:Y:S02]  /*00d0*/  IMAD.MOV.U32 R3, RZ, RZ, RZ ;  /* 0x000000ffff037224 */ /* 0x000fe400078e00ff */
[----:B------:R-:W-:-:S05]  /*00e0*/  IMAD.MOV.U32 R0, RZ, RZ, R2 ;  /* 0x000000ffff007224 */ /* 0x000fca00078e0002 */
[----:B------:R-:W1:Y:S02]  /*00f0*/  LDC.64 R6, c[0x0][0x380] ;  /* 0x0000e000ff067b82 */ /* 0x000e640000000a00 */
.L_x_2:
[----:B------:R-:W-:-:S04]  /*0100*/  IMAD R5, R11, UR6, R0 ;  /* 0x000000060b057c24 */ /* 0x000fc8000f8e0200 */
[----:B-1----:R-:W-:-:S06]  /*0110*/  IMAD.WIDE R4, R5, 0x4, R6 ;  /* 0x0000000405047825 */ /* 0x002fcc00078e0206 */
[----:B------:R-:W2:Y:S01]  /*0120*/  LDG.E R4, desc[UR8][R4.64] ;  /* 0x0000000804047981 */ /* 0x000ea2000c1e1900 */
[----:B0-----:R-:W-:-:S05]  /*0130*/  IMAD.IADD R0, R9, 0x1, R0 ;  /* 0x0000000109007824 */ /* 0x001fca00078e0200 */
[----:B------:R-:W-:Y:S01]  /*0140*/  ISETP.GE.AND P0, PT, R0, R11, PT ;  /* 0x0000000b0000720c */ /* 0x000fe20003f06270 */
[----:B--2---:R-:W-:-:S12]  /*0150*/  FADD R3, R4, R3 ;  /* 0x0000000304037221 */ /* 0x004fd80000000000 */
[----:B------:R-:W-:Y:S05]  /*0160*/  @!P0 BRA `(.L_x_2) ;  /* 0xfffffffc00e48947 */ /* 0x000fea000383ffff */
.L_x_1:
[----:B------:R-:W-:Y:S05]  /*0170*/  BSYNC.RECONVERGENT B0 ;  /* 0x0000000000007941 */ /* 0x000fea0003800200 */
.L_x_0:
[----:B------:R-:W0:Y:S01]  /*0180*/  S2UR UR5, SR_CgaCtaId ;  /* 0x00000000000579c3 */ /* 0x000e220000008800 */
[----:B------:R-:W-:Y:S01]  /*0190*/  UMOV UR4, 0x400 ;  /* 0x0000040000047882 */ /* 0x000fe20000000000 */
[----:B------:R-:W1:Y:S02]  /*01a0*/  LDCU UR7, c[0x0][0x360] ;  /* 0x00006c00ff0777ac */ /* 0x000e640008000800 */
[----:B-1----:R-:W-:Y:S02]  /*01b0*/  UISETP.GE.U32.AND UP0, UPT, UR7, 0x2, UPT ;  /* 0x000000020700788c */ /* 0x002fe4000bf06070 */
[----:B0-----:R-:W-:-:S06]  /*01c0*/  ULEA UR4, UR5, UR4, 0x18 ;  /* 0x0000000405047291 */ /* 0x001fcc000f8ec0ff */
[----:B------:R-:W-:-:S05]  /*01d0*/  LEA R4, R2, UR4, 0x2 ;  /* 0x0000000402047c11 */ /* 0x000fca000f8e10ff */
[----:B------:R0:W-:Y:S01]  /*01e0*/  STS [R4], R3 ;  /* 0x0000000304007388 */ /* 0x0001e20000000800 */
[----:B------:R-:W-:Y:S06]  /*01f0*/  BAR.SYNC.DEFER_BLOCKING 0x0 ;  /* 0x0000000000007b1d */ /* 0x000fec0000010000 */
[----:B------:R-:W-:Y:S05]  /*0200*/  BRA.U !UP0, `(.L_x_3) ;  /* 0x0000000108307547 */ /* 0x000fea000b800000 */
[----:B------:R-:W-:-:S07]  /*0210*/  IMAD.U32 R0, RZ, RZ, UR7 ;  /* 0x00000007ff007e24 */ /* 0x000fce000f8e00ff */
.L_x_4:
[----:B------:R-:W-:-:S04]  /*0220*/  SHF.R.U32.HI R7, RZ, 0x1, R0 ;  /* 0x00000001ff077819 */ /* 0x000fc80000011600 */
[----:B------:R-:W-:-:S13]  /*0230*/  ISETP.GE.U32.AND P0, PT, R2, R7, PT ;  /* 0x000000070200720c */ /* 0x000fda0003f06070 */
[----:B0-----:R-:W-:Y:S01]  /*0240*/  @!P0 LEA R3, R7, R4, 0x2 ;  /* 0x0000000407038211 */ /* 0x001fe200078e10ff */
[----:B------:R-:W-:Y:S05]  /*0250*/  @!P0 LDS R6, [R4] ;  /* 0x0000000004068984 */ /* 0x000fea0000000800 */
[----:B------:R-:W0:Y:S02]  /*0260*/  @!P0 LDS R3, [R3] ;  /* 0x0000000003038984 */ /* 0x000e240000000800 */
[----:B0-----:R-:W-:-:S05]  /*0270*/  @!P0 FADD R5, R3, R6 ;  /* 0x0000000603058221 */ /* 0x001fca0000000000 */
[----:B------:R1:W-:Y:S01]  /*0280*/  @!P0 STS [R4], R5 ;  /* 0x0000000504008388 */ /* 0x0003e20000000800 */
[----:B------:R-:W-:Y:S01]  /*0290*/  BAR.SYNC.DEFER_BLOCKING 0x0 ;  /* 0x0000000000007b1d */ /* 0x000fe20000010000 */
[----:B------:R-:W-:Y:S01]  /*02a0*/  ISETP.GT.U32.AND P0, PT, R0, 0x3, PT ;  /* 0x000000030000780c */ /* 0x000fe20003f04070 */
[----:B------:R-:W-:-:S12]  /*02b0*/  IMAD.MOV.U32 R0, RZ, RZ, R7 ;  /* 0x000000ffff007224 */ /* 0x000fd800078e0007 */
[----:B-1----:R-:W-:Y:S05]  /*02c0*/  @P0 BRA `(.L_x_4) ;  /* 0xfffffffc00d40947 */ /* 0x002fea000383ffff */
.L_x_3:
[----:B------:R-:W1:Y:S01]  /*02d0*/  S2UR UR5, SR_CgaCtaId ;  /* 0x00000000000579c3 */ /* 0x000e620000008800 */
[----:B------:R-:W-:Y:S02]  /*02e0*/  UMOV UR4, 0x400 ;  /* 0x0000040000047882 */ /* 0x000fe40000000000 */
[----:B-1----:R-:W-:Y:S01]  /*02f0*/  ULEA UR4, UR5, UR4, 0x18 ;  /* 0x0000000405047291 */ /* 0x002fe2000f8ec0ff */
[----:B------:R-:W0:Y:S08]  /*0300*/  LDCU UR5, c[0x0][0x394] ;  /* 0x00007280ff0577ac */ /* 0x000e300008000800 */
[----:B------:R-:W1:Y:S01]  /*0310*/  LDS R0, [UR4] ;  /* 0x00000004ff007984 */ /* 0x000e620008000800 */
[----:B0-----:R-:W-:-:S02]  /*0320*/  I2FP.F32.S32 R3, UR5 ;  /* 0x0000000500037c45 */ /* 0x001fc40008201400 */
[----:B------:R-:W-:Y:S02]  /*0330*/  ISETP.GE.AND P2, PT, R2, UR5, PT ;  /* 0x0000000502007c0c */ /* 0x000fe4000bf46270 */
[----:B------:R-:W0:Y:S02]  /*0340*/  MUFU.RCP R6, R3 ;  /* 0x0000000300067308 */ /* 0x000e240000001000 */
[----:B0-----:R-:W-:-:S04]  /*0350*/  FFMA R5, -R3, R6, 1 ;  /* 0x3f80000003057423 */ /* 0x001fc80000000106 */
[----:B------:R-:W-:Y:S02]  /*0360*/  FFMA R5, R6, R5, R6 ;  /* 0x0000000506057223 */ /* 0x000fe40000000006 */
[----:B-1----:R-:W0:Y:S02]  /*0370*/  FCHK P0, R0, R3 ;  /* 0x0000000300007302 */ /* 0x002e240000000000 */
[----:B------:R-:W-:-:S04]  /*0380*/  FFMA R6, R0, R5, RZ ;  /* 0x0000000500067223 */ /* 0x000fc800000000ff */
[----:B------:R-:W-:-:S04]  /*0390*/  FFMA R7, -R3, R6, R0 ;  /* 0x0000000603077223 */ /* 0x000fc80000000100 */
[----:B------:R-:W-:Y:S01]  /*03a0*/  FFMA R5, R5, R7, R6 ;  /* 0x0000000705057223 */ /* 0x000fe20000000006 */
[----:B0-----:R-:W-:Y:S06]  /*03b0*/  @!P0 BRA `(.L_x_5) ;  /* 0x00000000000c8947 */ /* 0x001fec0003800000 */
[----:B------:R-:W-:-:S07]  /*03c0*/  MOV R6, 0x3e0 ;  /* 0x000003e000067802 */ /* 0x000fce0000000f00 */
[----:B------:R-:W-:Y:S05]  /*03d0*/  CALL.REL.NOINC `($__internal_0_$__cuda_sm3x_div_rn_noftz_f32_slowpath) ;  /* 0x0000000400207944 */ /* 0x000fea0003c00000 */
[----:B------:R-:W-:-:S07]  /*03e0*/  IMAD.MOV.U32 R5, RZ, RZ, R0 ;  /* 0x000000ffff057224 */ /* 0x000fce00078e0000 */
.L_x_5:
[----:B------:R-:W-:Y:S01]  /*03f0*/  BAR.SYNC.DEFER_BLOCKING 0x0 ;  /* 0x0000000000007b1d */ /* 0x000fe20000010000 */
[----:B------:R-:W-:-:S05]  /*0400*/  IMAD.MOV.U32 R11, RZ, RZ, RZ ;  /* 0x000000ffff0b7224 */ /* 0x000fca00078e00ff */
[----:B------:R-:W-:Y:S04]  /*0410*/  BSSY.RECONVERGENT B0, `(.L_x_6) ;  /* 0x000000e000007945 */ /* 0x000fe80003800200 */
[----:B------:R-:W-:Y:S05]  /*0420*/  @P2 BRA `(.L_x_7) ;  /* 0x0000000000302947 */ /* 0x000fea0003800000 */
[----:B------:R-:W0:Y:S01]  /*0430*/  LDC R13, c[0x0][0x394] ;  /* 0x0000e500ff0d7b82 */ /* 0x000e220000000800 */
[----:B------:R-:W-:Y:S01]  /*0440*/  IMAD.MOV.U32 R11, RZ, RZ, RZ ;  /* 0x000000ffff0b7224 */ /* 0x000fe200078e00ff */
[----:B------:R-:W-:-:S06]  /*0450*/  MOV R0, R2 ;  /* 0x0000000200007202 */ /* 0x000fcc0000000f00 */
[----:B------:R-:W1:Y:S02]  /*0460*/  LDC.64 R8, c[0x0][0x380] ;  /* 0x0000e000ff087b82 */ /* 0x000e640000000a00 */
.L_x_8:
[----:B0-----:R-:W-:-:S04]  /*0470*/  IMAD R7, R13, UR6, R0 ;  /* 0x000000060d077c24 */ /* 0x001fc8000f8e0200 */
[----:B-1----:R-:W-:-:S06]  /*0480*/  IMAD.WIDE R6, R7, 0x4, R8 ;  /* 0x0000000407067825 */ /* 0x002fcc00078e0208 */
[----:B------:R-:W2:Y:S01]  /*0490*/  LDG.E R6, desc[UR8][R6.64] ;  /* 0x0000000806067981 */ /* 0x000ea2000c1e1900 */
[----:B------:R-:W-:-:S05]  /*04a0*/  VIADD R0, R0, UR7 ;  /* 0x0000000700007c36 */ /* 0x000fca0008000000 */
[----:B------:R-:W-:Y:S01]  /*04b0*/  ISETP.GE.AND P0, PT, R0, R13, PT ;  /* 0x0000000d0000720c */ /* 0x000fe20003f06270 */
[----:B--2---:R-:W-:-:S04]  /*04c0*/  FADD R10, R6, -R5 ;  /* 0x80000005060a7221 */ /* 0x004fc80000000000 */
[----:B------:R-:W-:-:S08]  /*04d0*/  FFMA R11, R10, R10, R11 ;  /* 0x0000000a0a0b7223 */ /* 0x000fd0000000000b */
[----:B------:R-:W-:Y:S05]  /*04e0*/  @!P0 BRA `(.L_x_8) ;  /* 0xfffffffc00e08947 */ /* 0x000fea000383ffff */
.L_x_7:
[----:B------:R-:W-:Y:S05]  /*04f0*/  BSYNC.RECONVERGENT B0 ;  /* 0x0000000000007941 */ /* 0x000fea0003800200 */
.L_x_6:
[----:B------:R0:W-:Y:S01]  /*0500*/  STS [R4], R11 ;  /* 0x0000000b04007388 */ /* 0x0001e20000000800 */
[----:B------:R-:W-:Y:S01]  /*0510*/  UISETP.GE.U32.AND UP0, UPT, UR7, 0x2, UPT ;  /* 0x000000020700788c */ /* 0x000fe2000bf06070 */
[----:B------:R-:W-:Y:S08]  /*0520*/  BAR.SYNC.DEFER_BLOCKING 0x0 ;  /* 0x0000000000007b1d */ /* 0x000ff00000010000 */
[----:B0-----:R-:W-:Y:S05]  /*0530*/  BRA.U !UP0, `(.L_x_9) ;  /* 0x0000000108307547 */ /* 0x001fea000b800000 */
[----:B------:R-:W-:-:S07]  /*0540*/  IMAD.U32 R0, RZ, RZ, UR7 ;  /* 0x00000007ff007e24 */ /* 0x000fce000f8e00ff */
.L_x_10:
[----:B------:R-:W-:-:S04]  /*0550*/  SHF.R.U32.HI R9, RZ, 0x1, R0 ;  /* 0x00000001ff097819 */ /* 0x000fc80000011600 */
[----:B------:R-:W-:-:S13]  /*0560*/  ISETP.GE.U32.AND P0, PT, R2, R9, PT ;  /* 0x000000090200720c */ /* 0x000fda0003f06070 */
[----:B------:R-:W-:Y:S01]  /*0570*/  @!P0 IMAD R6, R9, 0x4, R4 ;  /* 0x0000000409068824 */ /* 0x000fe200078e0204 */
[----:B------:R-:W-:Y:S05]  /*0580*/  @!P0 LDS R7, [R4] ;  /* 0x0000000004078984 */ /* 0x000fea0000000800 */
[----:B------:R-:W0:Y:S02]  /*0590*/  @!P0 LDS R6, [R6] ;  /* 0x0000000006068984 */ /* 0x000e240000000800 */
[----:B0-----:R-:W-:-:S05]  /*05a0*/  @!P0 FADD R7, R6, R7 ;  /* 0x0000000706078221 */ /* 0x001fca0000000000 */
[----:B------:R0:W-:Y:S01]  /*05b0*/  @!P0 STS [R4], R7 ;  /* 0x0000000704008388 */ /* 0x0001e20000000800 */
[----:B------:R-:W-:Y:S01]  /*05c0*/  BAR.SYNC.DEFER_BLOCKING 0x0 ;  /* 0x0000000000007b1d */ /* 0x000fe20000010000 */
[----:B------:R-:W-:Y:S01]  /*05d0*/  ISETP.GT.U32.AND P0, PT, R0, 0x3, PT ;  /* 0x000000030000780c */ /* 0x000fe20003f04070 */
[----:B------:R-:W-:-:S12]  /*05e0*/  IMAD.MOV.U32 R0, RZ, RZ, R9 ;  /* 0x000000ffff007224 */ /* 0x000fd800078e0009 */
[----:B0-----:R-:W-:Y:S05]  /*05f0*/  @P0 BRA `(.L_x_10) ;  /* 0xfffffffc00d40947 */ /* 0x001fea000383ffff */
.L_x_9:
[----:B------:R-:W0:Y:S01]  /*0600*/  S2UR UR5, SR_CgaCtaId ;  /* 0x00000000000579c3 */ /* 0x000e220000008800 */
[----:B------:R-:W-:Y:S01]  /*0610*/  UMOV UR4, 0x400 ;  /* 0x0000040000047882 */ /* 0x000fe20000000000 */
[----:B------:R-:W1:Y:S02]  /*0620*/  MUFU.RCP R0, R3 ;  /* 0x0000000300007308 */ /* 0x000e640000001000 */
[----:B-1----:R-:W-:-:S04]  /*0630*/  FFMA R7, -R3, R0, 1 ;  /* 0x3f80000003077423 */ /* 0x002fc80000000100 */
[----:B------:R-:W-:Y:S01]  /*0640*/  FFMA R0, R0, R7, R0 ;  /* 0x0000000700007223 */ /* 0x000fe20000000000 */
[----:B0-----:R-:W-:-:S09]  /*0650*/  ULEA UR4, UR5, UR4, 0x18 ;  /* 0x0000000405047291 */ /* 0x001fd2000f8ec0ff */
[----:B------:R-:W0:Y:S02]  /*0660*/  LDS R4, [UR4] ;  /* 0x00000004ff047984 */ /* 0x000e240008000800 */
[----:B------:R-:W1:Y:S02]  /*0670*/  LDCU UR4, c[0x0][0x394] ;  /* 0x00007280ff0477ac */ /* 0x000e640008000800 */
[----:B-1----:R-:W-:Y:S01]  /*0680*/  ISETP.GE.AND P2, PT, R2, UR4, PT ;  /* 0x0000000402007c0c */ /* 0x002fe2000bf46270 */
[----:B0-----:R-:W0:Y:S01]  /*0690*/  FCHK P0, R4, R3 ;  /* 0x0000000304007302 */ /* 0x001e220000000000 */
[----:B------:R-:W-:-:S04]  /*06a0*/  FFMA R7, R0, R4, RZ ;  /* 0x0000000400077223 */ /* 0x000fc800000000ff */
[----:B------:R-:W-:-:S04]  /*06b0*/  FFMA R6, -R3, R7, R4 ;  /* 0x0000000703067223 */ /* 0x000fc80000000104 */
[----:B------:R-:W-:Y:S01]  /*06c0*/  FFMA R0, R0, R6, R7 ;  /* 0x0000000600007223 */ /* 0x000fe20000000007 */
[----:B0-----:R-:W-:Y:S06]  /*06d0*/  @!P0 BRA `(.L_x_11) ;  /* 0x00000000000c8947 */ /* 0x001fec0003800000 */
[----:B------:R-:W-:Y:S02]  /*06e0*/  MOV R0, R4 ;  /* 0x0000000400007202 */ /* 0x000fe40000000f00 */
[----:B------:R-:W-:-:S07]  /*06f0*/  MOV R6, 0x710 ;  /* 0x0000071000067802 */ /* 0x000fce0000000f00 */
[----:B------:R-:W-:Y:S05]  /*0700*/  CALL.REL.NOINC `($__internal_0_$__cuda_sm3x_div_rn_noftz_f32_slowpath) ;  /* 0x0000000000547944 */ /* 0x000fea0003c00000 */
.L_x_11:
[----:B------:R-:W0:Y:S02]  /*0710*/  LDCU UR4, c[0x0][0x398] ;  /* 0x00007300ff0477ac */ /* 0x000e240008000800 */
[----:B0-----:R-:W-:Y:S01]  /*0720*/  FADD R0, R0, UR4 ;  /* 0x0000000400007e21 */ /* 0x001fe20008000000 */
[----:B------:R-:W-:Y:S06]  /*0730*/  @P2 EXIT ;  /* 0x000000000000294d */ /* 0x000fec0003800000 */
[C---:B------:R-:W-:Y:S01]  /*0740*/  FSETP.GEU.AND P0, PT, |R0|.reuse, 1.175494350822287508e-38, PT ;  /* 0x008000000000780b */ /* 0x040fe20003f0e200 */
[----:B------:R-:W0:Y:S08]  /*0750*/  LDC R17, c[0x0][0x394] ;  /* 0x0000e500ff117b82 */ /* 0x000e300000000800 */
[----:B------:R-:W1:Y:S04]  /*0760*/  LDC.64 R12, c[0x0][0x380] ;  /* 0x0000e000ff0c7b82 */ /* 0x000e680000000a00 */
[----:B------:R-:W-:-:S04]  /*0770*/  @!P0 FMUL R0, R0, 16777216 ;  /* 0x4b80000000008820 */ /* 0x000fc80000400000 */
[----:B------:R-:W2:Y:S01]  /*0780*/  LDC.64 R10, c[0x0][0x388] ;  /* 0x0000e200ff0a7b82 */ /* 0x000ea20000000a00 */
[----:B------:R-:W3:Y:S02]  /*0790*/  MUFU.RSQ R3, R0 ;  /* 0x0000000000037308 */ /* 0x000ee40000001400 */
[----:B---3--:R-:W-:-:S07]  /*07a0*/  @!P0 FMUL R3, R3, 4096 ;  /* 0x4580000003038820 */ /* 0x008fce0000400000 */
.L_x_12:
[----:B0--3--:R-:W-:-:S04]  /*07b0*/  IMAD R9, R17, UR6, R2 ;  /* 0x0000000611097c24 */ /* 0x009fc8000f8e0202 */
[----:B-1----:R-:W-:-:S06]  /*07c0*/  IMAD.WIDE R6, R9, 0x4, R12 ;  /* 0x0000000409067825 */ /* 0x002fcc00078e020c */
[----:B------:R-:W3:Y:S01]  /*07d0*/  LDG.E R6, desc[UR8][R6.64] ;  /* 0x0000000806067981 */ /* 0x000ee2000c1e1900 */
[----:B--2---:R-:W-:-:S04]  /*07e0*/  IMAD.WIDE R8, R9, 0x4, R10 ;  /* 0x0000000409087825 */ /* 0x004fc800078e020a */
[----:B------:R-:W-:-:S05]  /*07f0*/  VIADD R2, R2, UR7 ;  /* 0x0000000702027c36 */ /* 0x000fca0008000000 */
[----:B------:R-:W-:Y:S01]  /*0800*/  ISETP.GE.AND P0, PT, R2, R17, PT ;  /* 0x000000110200720c */ /* 0x000fe20003f06270 */
[----:B---3--:R-:W-:-:S04]  /*0810*/  FADD R0, R6, -R5 ;  /* 0x8000000506007221 */ /* 0x008fc80000000000 */
[----:B------:R-:W-:-:S05]  /*0820*/  FMUL R15, R3, R0 ;  /* 0x00000000030f7220 */ /* 0x000fca0000400000 */
[----:B------:R3:W-:Y:S03]  /*0830*/  STG.E desc[UR8][R8.64], R15 ;  /* 0x0000000f08007986 */ /* 0x0007e6000c101908 */
[----:B------:R-:W-:Y:S05]  /*0840*/  @!P0 BRA `(.L_x_12) ;  /* 0xfffffffc00d88947 */ /* 0x000fea000383ffff */
[----:B------:R-:W-:Y:S05]  /*0850*/  EXIT ;  /* 0x000000000000794d */ /* 0x000fea0003800000 */
        .weak           $__internal_0_$__cuda_sm3x_div_rn_noftz_f32_slowpath
        .type           $__internal_0_$__cuda_sm3x_div_rn_noftz_f32_slowpath,@function
        .size           $__internal_0_$__cuda_sm3x_div_rn_noftz_f32_slowpath,(.L_x_77 - $__internal_0_$__cuda_sm3x_div_rn_noftz_f32_slowpath)
$__internal_0_$__cuda_sm3x_div_rn_noftz_f32_slowpath:
[--C-:B------:R-:W-:Y:S02]  /*0860*/  SHF.R.U32.HI R8, RZ, 0x17, R3.reuse ;  /* 0x00000017ff087819 */ /* 0x100fe40000011603 */
[----:B------:R-:W-:Y:S02]  /*0870*/  SHF.R.U32.HI R7, RZ, 0x17, R0 ;  /* 0x00000017ff077819 */ /* 0x000fe40000011600 */
[----:B------:R-:W-:Y:S02]  /*0880*/  LOP3.LUT R14, R8, 0xff, RZ, 0xc0, !PT ;  /* 0x000000ff080e7812 */ /* 0x000fe400078ec0ff */
[----:B------:R-:W-:Y:S01]  /*0890*/  LOP3.LUT R12, R7, 0xff, RZ, 0xc0, !PT ;  /* 0x000000ff070c7812 */ /* 0x000fe200078ec0ff */
[----:B------:R-:W-:Y:S02]  /*08a0*/  IMAD.MOV.U32 R7, RZ, RZ, R3 ;  /* 0x000000ffff077224 */ /* 0x000fe400078e0003 */
[----:B------:R-:W-:Y:S02]  /*08b0*/  VIADD R10, R14, 0xffffffff ;  /* 0xffffffff0e0a7836 */ /* 0x000fe40000000000 */
[----:B------:R-:W-:-:S03]  /*08c0*/  VIADD R9, R12, 0xffffffff ;  /* 0xffffffff0c097836 */ /* 0x000fc60000000000 */
[----:B------:R-:W-:-:S04]  /*08d0*/  ISETP.GT.U32.AND P0, PT, R10, 0xfd, PT ;  /* 0x000000fd0a00780c */ /* 0x000fc80003f04070 */
[----:B------:R-:W-:-:S13]  /*08e0*/  ISETP.GT.U32.OR P0, PT, R9, 0xfd, P0 ;  /* 0x000000fd0900780c */ /* 0x000fda0000704470 */
[----:B------:R-:W-:Y:S01]  /*08f0*/  @!P0 MOV R8, RZ ;  /* 0x000000ff00088202 */ /* 0x000fe20000000f00 */
[----:B------:R-:W-:Y:S06]  /*0900*/  @!P0 BRA `(.L_x_13) ;  /* 0x00000000005c8947 */ /* 0x000fec0003800000 */
[----:B------:R-:W-:Y:S02]  /*0910*/  FSETP.GTU.FTZ.AND P0, PT, |R0|, +INF , PT ;  /* 0x7f8000000000780b */ /* 0x000fe40003f1c200 */
[----:B------:R-:W-:-:S04]  /*0920*/  FSETP.GTU.FTZ.AND P1, PT, |R3|, +INF , PT ;  /* 0x7f8000000300780b */ /* 0x000fc80003f3c200 */
[----:B------:R-:W-:-:S13]  /*0930*/  PLOP3.LUT P0, PT, P0, P1, PT, 0xf8, 0x8f ;  /* 0x00000000008f781c */ /* 0x000fda0000703f70 */
[----:B------:R-:W-:Y:S05]  /*0940*/  @P0 BRA `(.L_x_14) ;  /* 0x0000000400440947 */ /* 0x000fea0003800000 */
[----:B------:R-:W-:-:S13]  /*0950*/  LOP3.LUT P0, RZ, R7, 0x7fffffff, R0, 0xc8, !PT ;  /* 0x7fffffff07ff7812 */ /* 0x000fda000780c800 */
[----:B------:R-:W-:Y:S05]  /*0960*/  @!P0 BRA `(.L_x_15) ;  /* 0x0000000400348947 */ /* 0x000fea0003800000 */
[C---:B------:R-:W-:Y:S02]  /*0970*/  FSETP.NEU.FTZ.AND P3, PT, |R0|.reuse, +INF , PT ;  /* 0x7f8000000000780b */ /* 0x040fe40003f7d200 */
[----:B------:R-:W-:Y:S02]  /*0980*/  FSETP.NEU.FTZ.AND P1, PT, |R3|, +INF , PT ;  /* 0x7f8000000300780b */ /* 0x000fe40003f3d200 */
[----:B------:R-:W-:-:S11]  /*0990*/  FSETP.NEU.FTZ.AND P0, PT, |R0|, +INF , PT ;  /* 0x7f8000000000780b */ /* 0x000fd60003f1d200 */
[----:B------:R-:W-:Y:S05]  /*09a0*/  @!P1 BRA !P3, `(.L_x_15) ;  /* 0x0000000400249947 */ /* 0x000fea0005800000 */
[----:B------:R-:W-:-:S04]  /*09b0*/  LOP3.LUT P3, RZ, R0, 0x7fffffff, RZ, 0xc0, !PT ;  /* 0x7fffffff00ff7812 */ /* 0x000fc8000786c0ff */
[----:B------:R-:W-:-:S13]  /*09c0*/  PLOP3.LUT P1, PT, P1, P3, PT, 0x2f, 0xf2 ;  /* 0x0000000000f2781c */ /* 0x000fda0000f26577 */
[----:B------:R-:W-:Y:S05]  /*09d0*/  @P1 BRA `(.L_x_16) ;  /* 0x0000000400101947 */ /* 0x000fea0003800000 */
[----:B------:R-:W-:-:S04]  /*09e0*/  LOP3.LUT P1, RZ, R7, 0x7fffffff, RZ, 0xc0, !PT ;  /* 0x7fffffff07ff7812 */ /* 0x000fc8000782c0ff */
[----:B------:R-:W-:-:S13]  /*09f0*/  PLOP3.LUT P0, PT, P0, P1, PT, 0x2f, 0xf2 ;  /* 0x0000000000f2781c */ /* 0x000fda0000702577 */
[----:B------:R-:W-:Y:S05]  /*0a00*/  @P0 BRA `(.L_x_17) ;  /* 0x0000000000f80947 */ /* 0x000fea0003800000 */
[----:B------:R-:W-:Y:S02]  /*0a10*/  ISETP.GE.AND P0, PT, R9, RZ, PT ;  /* 0x000000ff0900720c */ /* 0x000fe40003f06270 */
[----:B------:R-:W-:-:S11]  /*0a20*/  ISETP.GE.AND P1, PT, R10, RZ, PT ;  /* 0x000000ff0a00720c */ /* 0x000fd60003f26270 */
[----:B------:R-:W-:Y:S02]  /*0a30*/  @P0 IMAD.MOV.U32 R8, RZ, RZ, RZ ;  /* 0x000000ffff080224 */ /* 0x000fe400078e00ff */
[----:B------:R-:W-:Y:S01]  /*0a40*/  @!P0 FFMA R0, R0, 1.84467440737095516160e+19, RZ ;  /* 0x5f80000000008823 */ /* 0x000fe200000000ff */
[----:B------:R-:W-:Y:S02]  /*0a50*/  @!P0 IMAD.MOV.U32 R8, RZ, RZ, -0x40 ;  /* 0xffffffc0ff088424 */ /* 0x000fe400078e00ff */
[----:B------:R-:W-:Y:S02]  /*0a60*/  @!P1 FFMA R7, R3, 1.84467440737095516160e+19, RZ ;  /* 0x5f80000003079823 */ /* 0x000fe400000000ff */
[----:B------:R-:W-:-:S07]  /*0a70*/  @!P1 VIADD R8, R8, 0x40 ;  /* 0x0000004008089836 */ /* 0x000fce0000000000 */
.L_x_13:
[----:B------:R-:W-:-:S05]  /*0a80*/  LEA R10, R14, 0xc0800000, 0x17 ;  /* 0xc08000000e0a7811 */ /* 0x000fca00078eb8ff */
[----:B------:R-:W-:Y:S01]  /*0a90*/  IMAD.IADD R10, R7, 0x1, -R10 ;  /* 0x00000001070a7824 */ /* 0x000fe200078e0a0a */
[----:B------:R-:W-:-:S03]  /*0aa0*/  IADD3 R7, PT, PT, R12, -0x7f, RZ ;  /* 0xffffff810c077810 */ /* 0x000fc60007ffe0ff */
[----:B------:R-:W0:Y:S01]  /*0ab0*/  MUFU.RCP R9, R10 ;  /* 0x0000000a00097308 */ /* 0x000e220000001000 */
[----:B------:R-:W-:Y:S01]  /*0ac0*/  FADD.FTZ R11, -R10, -RZ ;  /* 0x800000ff0a0b7221 */ /* 0x000fe20000010100 */
[----:B------:R-:W-:-:S03]  /*0ad0*/  IMAD R0, R7, -0x800000, R0 ;  /* 0xff80000007007824 */ /* 0x000fc600078e0200 */
[----:B0-----:R-:W-:-:S04]  /*0ae0*/  FFMA R12, R9, R11, 1 ;  /* 0x3f800000090c7423 */ /* 0x001fc8000000000b */
[----:B------:R-:W-:-:S04]  /*0af0*/  FFMA R16, R9, R12, R9 ;  /* 0x0000000c09107223 */ /* 0x000fc80000000009 */
[----:B------:R-:W-:-:S04]  /*0b00*/  FFMA R9, R0, R16, RZ ;  /* 0x0000001000097223 */ /* 0x000fc800000000ff */
[----:B------:R-:W-:-:S04]  /*0b10*/  FFMA R12, R11, R9, R0 ;  /* 0x000000090b0c7223 */ /* 0x000fc80000000000 */
[----:B------:R-:W-:Y:S01]  /*0b20*/  FFMA R13, R16, R12, R9 ;  /* 0x0000000c100d7223 */ /* 0x000fe20000000009 */
[----:B------:R-:W-:-:S03]  /*0b30*/  IADD3 R9, PT, PT, R7, 0x7f, -R14 ;  /* 0x0000007f07097810 */ /* 0x000fc60007ffe80e */
[----:B------:R-:W-:Y:S02]  /*0b40*/  FFMA R12, R11, R13, R0 ;  /* 0x0000000d0b0c7223 */ /* 0x000fe40000000000 */
[----:B------:R-:W-:Y:S02]  /*0b50*/  IMAD.IADD R9, R9, 0x1, R8 ;  /* 0x0000000109097824 */ /* 0x000fe400078e0208 */
[----:B------:R-:W-:-:S05]  /*0b60*/  FFMA R0, R16, R12, R13 ;  /* 0x0000000c10007223 */ /* 0x000fca000000000d */
[----:B------:R-:W-:-:S04]  /*0b70*/  SHF.R.U32.HI R7, RZ, 0x17, R0 ;  /* 0x00000017ff077819 */ /* 0x000fc80000011600 */
[----:B------:R-:W-:-:S05]  /*0b80*/  LOP3.LUT R7, R7, 0xff, RZ, 0xc0, !PT ;  /* 0x000000ff07077812 */ /* 0x000fca00078ec0ff */
[----:B------:R-:W-:-:S04]  /*0b90*/  IMAD.IADD R11, R7, 0x1, R9 ;  /* 0x00000001070b7824 */ /* 0x000fc800078e0209 */
[----:B------:R-:W-:-:S05]  /*0ba0*/  VIADD R7, R11, 0xffffffff ;  /* 0xffffffff0b077836 */ /* 0x000fca0000000000 */
[----:B------:R-:W-:-:S13]  /*0bb0*/  ISETP.GE.U32.AND P0, PT, R7, 0xfe, PT ;  /* 0x000000fe0700780c */ /* 0x000fda0003f06070 */
[----:B------:R-:W-:Y:S05]  /*0bc0*/  @!P0 BRA `(.L_x_18) ;  /* 0x0000000000808947 */ /* 0x000fea0003800000 */
[----:B------:R-:W-:-:S13]  /*0bd0*/  ISETP.GT.AND P0, PT, R11, 0xfe, PT ;  /* 0x000000fe0b00780c */ /* 0x000fda0003f04270 */
[----:B------:R-:W-:Y:S05]  /*0be0*/  @P0 BRA `(.L_x_19) ;  /* 0x00000000006c0947 */ /* 0x000fea0003800000 */
[----:B------:R-:W-:-:S13]  /*0bf0*/  ISETP.GE.AND P0, PT, R11, 0x1, PT ;  /* 0x000000010b00780c */ /* 0x000fda0003f06270 */
[----:B------:R-:W-:Y:S05]  /*0c00*/  @P0 BRA `(.L_x_20) ;  /* 0x0000000000980947 */ /* 0x000fea0003800000 */
[----:B------:R-:W-:Y:S02]  /*0c10*/  ISETP.GE.AND P0, PT, R11, -0x18, PT ;  /* 0xffffffe80b00780c */ /* 0x000fe40003f06270 */
[----:B------:R-:W-:-:S11]  /*0c20*/  LOP3.LUT R0, R0, 0x80000000, RZ, 0xc0, !PT ;  /* 0x8000000000007812 */ /* 0x000fd600078ec0ff */
[----:B------:R-:W-:Y:S05]  /*0c30*/  @!P0 BRA `(.L_x_20) ;  /* 0x00000000008c8947 */ /* 0x000fea0003800000 */
[CCC-:B------:R-:W-:Y:S01]  /*0c40*/  FFMA.RZ R7, R16.reuse, R12.reuse, R13.reuse ;  /* 0x0000000c10077223 */ /* 0x1c0fe2000000c00d */
[C---:B------:R-:W-:Y:S02]  /*0c50*/  VIADD R10, R11.reuse, 0x20 ;  /* 0x000000200b0a7836 */ /* 0x040fe40000000000 */
[CCC-:B------:R-:W-:Y:S01]  /*0c60*/  FFMA.RM R8, R16.reuse, R12.reuse, R13.reuse ;  /* 0x0000000c10087223 */ /* 0x1c0fe2000000400d */
[----:B------:R-:W-:Y:S02]  /*0c70*/  ISETP.NE.AND P3, PT, R11, RZ, PT ;  /* 0x000000ff0b00720c */ /* 0x000fe40003f65270 */
[----:B------:R-:W-:Y:S01]  /*0c80*/  LOP3.LUT R9, R7, 0x7fffff, RZ, 0xc0, !PT ;  /* 0x007fffff07097812 */ /* 0x000fe200078ec0ff */
[----:B------:R-:W-:Y:S01]  /*0c90*/  FFMA.RP R7, R16, R12, R13 ;  /* 0x0000000c10077223 */ /* 0x000fe2000000800d */
[----:B------:R-:W-:Y:S02]  /*0ca0*/  ISETP.NE.AND P1, PT, R11, RZ, PT ;  /* 0x000000ff0b00720c */ /* 0x000fe40003f25270 */
[----:B------:R-:W-:-:S02]  /*0cb0*/  LOP3.LUT R9, R9, 0x800000, RZ, 0xfc, !PT ;  /* 0x0080000009097812 */ /* 0x000fc400078efcff */
[----:B------:R-:W-:Y:S02]  /*0cc0*/  IADD3 R11, PT, PT, -R11, RZ, RZ ;  /* 0x000000ff0b0b7210 */ /* 0x000fe40007ffe1ff */
[----:B------:R-:W-:Y:S02]  /*0cd0*/  SHF.L.U32 R10, R9, R10, RZ ;  /* 0x0000000a090a7219 */ /* 0x000fe400000006ff */
[----:B------:R-:W-:Y:S02]  /*0ce0*/  FSETP.NEU.FTZ.AND P0, PT, R7, R8, PT ;  /* 0x000000080700720b */ /* 0x000fe40003f1d000 */
[----:B------:R-:W-:Y:S02]  /*0cf0*/  SEL R8, R11, RZ, P3 ;  /* 0x000000ff0b087207 */ /* 0x000fe40001800000 */
[----:B------:R-:W-:Y:S02]  /*0d00*/  ISETP.NE.AND P1, PT, R10, RZ, P1 ;  /* 0x000000ff0a00720c */ /* 0x000fe40000f25270 */
[----:B------:R-:W-:-:S02]  /*0d10*/  SHF.R.U32.HI R8, RZ, R8, R9 ;  /* 0x00000008ff087219 */ /* 0x000fc40000011609 */
[----:B------:R-:W-:Y:S02]  /*0d20*/  PLOP3.LUT P0, PT, P0, P1, PT, 0xf8, 0x8f ;  /* 0x00000000008f781c */ /* 0x000fe40000703f70 */
[----:B------:R-:W-:Y:S02]  /*0d30*/  SHF.R.U32.HI R10, RZ, 0x1, R8 ;  /* 0x00000001ff0a7819 */ /* 0x000fe40000011608 */
[----:B------:R-:W-:-:S04]  /*0d40*/  SEL R7, RZ, 0x1, !P0 ;  /* 0x00000001ff077807 */ /* 0x000fc80004000000 */
[----:B------:R-:W-:-:S04]  /*0d50*/  LOP3.LUT R7, R7, 0x1, R10, 0xf8, !PT ;  /* 0x0000000107077812 */ /* 0x000fc800078ef80a */
[----:B------:R-:W-:-:S05]  /*0d60*/  LOP3.LUT R7, R7, R8, RZ, 0xc0, !PT ;  /* 0x0000000807077212 */ /* 0x000fca00078ec0ff */
[----:B------:R-:W-:-:S05]  /*0d70*/  IMAD.IADD R7, R10, 0x1, R7 ;  /* 0x000000010a077824 */ /* 0x000fca00078e0207 */
[----:B------:R-:W-:Y:S01]  /*0d80*/  LOP3.LUT R0, R7, R0, RZ, 0xfc, !PT ;  /* 0x0000000007007212 */ /* 0x000fe200078efcff */
[----:B------:R-:W-:Y:S06]  /*0d90*/  BRA `(.L_x_20) ;  /* 0x0000000000347947 */ /* 0x000fec0003800000 */
.L_x_19:
[----:B------:R-:W-:-:S04]  /*0da0*/  LOP3.LUT R0, R0, 0x80000000, RZ, 0xc0, !PT ;  /* 0x8000000000007812 */ /* 0x000fc800078ec0ff */
[----:B------:R-:W-:Y:S01]  /*0db0*/  LOP3.LUT R0, R0, 0x7f800000, RZ, 0xfc, !PT ;  /* 0x7f80000000007812 */ /* 0x000fe200078efcff */
[----:B------:R-:W-:Y:S06]  /*0dc0*/  BRA `(.L_x_20) ;  /* 0x0000000000287947 */ /* 0x000fec0003800000 */
.L_x_18:
[----:B------:R-:W-:Y:S01]  /*0dd0*/  IMAD R0, R9, 0x800000, R0 ;  /* 0x0080000009007824 */ /* 0x000fe200078e0200 */
[----:B------:R-:W-:Y:S06]  /*0de0*/  BRA `(.L_x_20) ;  /* 0x0000000000207947 */ /* 0x000fec0003800000 */
.L_x_17:
[----:B------:R-:W-:-:S04]  /*0df0*/  LOP3.LUT R0, R7, 0x80000000, R0, 0x48, !PT ;  /* 0x8000000007007812 */ /* 0x000fc800078e4800 */
[----:B------:R-:W-:Y:S01]  /*0e00*/  LOP3.LUT R0, R0, 0x7f800000, RZ, 0xfc, !PT ;  /* 0x7f80000000007812 */ /* 0x000fe200078efcff */
[----:B------:R-:W-:Y:S06]  /*0e10*/  BRA `(.L_x_20) ;  /* 0x0000000000147947 */ /* 0x000fec0003800000 */
.L_x_16:
[----:B------:R-:W-:Y:S01]  /*0e20*/  LOP3.LUT R0, R7, 0x80000000, R0, 0x48, !PT ;  /* 0x8000000007007812 */ /* 0x000fe200078e4800 */
[----:B------:R-:W-:Y:S06]  /*0e30*/  BRA `(.L_x_20) ;  /* 0x00000000000c7947 */ /* 0x000fec0003800000 */
.L_x_15:
[----:B------:R-:W0:Y:S01]  /*0e40*/  MUFU.RSQ R0, -QNAN ;  /* 0xffc0000000007908 */ /* 0x000e220000001400 */
[----:B------:R-:W-:Y:S05]  /*0e50*/  BRA `(.L_x_20) ;  /* 0x0000000000047947 */ /* 0x000fea0003800000 */
.L_x_14:
[----:B------:R-:W-:-:S07]  /*0e60*/  FADD.FTZ R0, R0, R3 ;  /* 0x0000000300007221 */ /* 0x000fce0000010000 */
.L_x_20:
[----:B------:R-:W-:-:S04]  /*0e70*/  IMAD.MOV.U32 R7, RZ, RZ, 0x0 ;  /* 0x00000000ff077424 */ /* 0x000fc800078e00ff */
[----:B0-----:R-:W-:Y:S05]  /*0e80*/  RET.REL.NODEC R6 `(_Z17layer_norm_kernelPKfPfiif) ;  /* 0xfffffff0065c7950 */ /* 0x001fea0003c3ffff */
.L_x_21:
[----:B------:R-:W-:-:S00]  /*0e90*/  BRA `(.L_x_21) ;  /* 0xfffffffc00fc7947 */ /* 0x000fc0000383ffff */
[----:B------:R-:W-:-:S00]  /*0ea0*/  NOP ;  /* 0x0000000000007918 */ /* 0x000fc00000000000 */
        /* <DEDUP_REMOVED lines=13> */
.L_x_77:


//--------------------- .text._Z11relu_kernelPfi  --------------------------
	.section	.text._Z11relu_kernelPfi,"ax",@progbits
	.align	128
        .global         _Z11relu_kernelPfi
        .type           _Z11relu_kernelPfi,@function
        .size           _Z11relu_kernelPfi,(.L_x_82 - _Z11relu_kernelPfi)
        .other          _Z11relu_kernelPfi,@"STO_CUDA_ENTRY STV_DEFAULT"
_Z11relu_kernelPfi:
.text._Z11relu_kernelPfi:
[----:B------:R-:W-:Y:S01]  /*0000*/  LDC R1, c[0x0][0x37c] ;  /* 0x0000df00ff017b82 */ /* 0x000fe20000000800 */
[----:B------:R-:W0:Y:S07]  /*0010*/  S2R R0, SR_TID.X ;  /* 0x0000000000007919 */ /* 0x000e2e0000002100 */
[----:B------:R-:W0:Y:S01]  /*0020*/  S2UR UR4, SR_CTAID.X ;  /* 0x00000000000479c3 */ /* 0x000e220000002500 */
[----:B------:R-:W1:Y:S07]  /*0030*/  LDCU UR5, c[0x0][0x388] ;  /* 0x00007100ff0577ac */ /* 0x000e6e0008000800 */
[----:B------:R-:W0:Y:S02]  /*0040*/  LDC R5, c[0x0][0x360] ;  /* 0x0000d800ff057b82 */ /* 0x000e240000000800 */
[----:B0-----:R-:W-:-:S05]  /*0050*/  IMAD R5, R5, UR4, R0 ;  /* 0x0000000405057c24 */ /* 0x001fca000f8e0200 */
[----:B-1----:R-:W-:-:S13]  /*0060*/  ISETP.GE.AND P0, PT, R5, UR5, PT ;  /* 0x0000000505007c0c */ /* 0x002fda000bf06270 */
[----:B------:R-:W-:Y:S05]  /*0070*/  @P0 EXIT ;  /* 0x000000000000094d */ /* 0x000fea0003800000 */
[----:B------:R-:W0:Y:S01]  /*0080*/  LDC.64 R2, c[0x0][0x380] ;  /* 0x0000e000ff027b82 */ /* 0x000e220000000a00 */
[----:B------:R-:W1:Y:S01]  /*0090*/  LDCU.64 UR4, c[0x0][0x358] ;  /* 0x00006b00ff0477ac */ /* 0x000e620008000a00 */
[----:B0-----:R-:W-:-:S05]  /*00a0*/  IMAD.WIDE R2, R5, 0x4, R2 ;  /* 0x0000000405027825 */ /* 0x001fca00078e0202 */
[----:B-1----:R-:W2:Y:S02]  /*00b0*/  LDG.E R0, desc[UR4][R2.64] ;  /* 0x0000000402007981 */ /* 0x002ea4000c1e1900 */
[----:B--2---:R-:W-:-:S13]  /*00c0*/  FSETP.GEU.AND P0, PT, R0, RZ, PT ;  /* 0x000000ff0000720b */ /* 0x004fda0003f0e000 */
[----:B------:R-:W-:Y:S05]  /*00d0*/  @P0 EXIT ;  /* 0x000000000000094d */ /* 0x000fea0003800000 */
[----:B------:R-:W-:Y:S01]  /*00e0*/  STG.E desc[UR4][R2.64], RZ ;  /* 0x000000ff02007986 */ /* 0x000fe2000c101904 */
[----:B------:R-:W-:Y:S05]  /*00f0*/  EXIT ;  /* 0x000000000000794d */ /* 0x000fea0003800000 */
.L_x_22:
        /* <DEDUP_REMOVED lines=16> */
.L_x_82:


//--------------------- .text._Z10add_kernelPKfS0_Pfi --------------------------
	.section	.text._Z10add_kernelPKfS0_Pfi,"ax",@progbits
	.align	128
        .global         _Z10add_kernelPKfS0_Pfi
        .type           _Z10add_kernelPKfS0_Pfi,@function
        .size           _Z10add_kernelPKfS0_Pfi,(.L_x_83 - _Z10add_kernelPKfS0_Pfi)
        .other          _Z10add_kernelPKfS0_Pfi,@"STO_CUDA_ENTRY STV_DEFAULT"
_Z10add_kernelPKfS0_Pfi:
.text._Z10add_kernelPKfS0_Pfi:
        /* <DEDUP_REMOVED lines=9> */
[----:B------:R-:W1:Y:S07]  /*0090*/  LDCU.64 UR4, c[0x0][0x358] ;  /* 0x00006b00ff0477ac */ /* 0x000e6e0008000a00 */
[----:B------:R-:W2:Y:S08]  /*00a0*/  LDC.64 R4, c[0x0][0x388] ;  /* 0x0000e200ff047b82 */ /* 0x000eb00000000a00 */
[----:B------:R-:W3:Y:S01]  /*00b0*/  LDC.64 R6, c[0x0][0x390] ;  /* 0x0000e400ff067b82 */ /* 0x000ee20000000a00 */
[----:B0-----:R-:W-:-:S06]  /*00c0*/  IMAD.WIDE R2, R9, 0x4, R2 ;  /* 0x0000000409027825 */ /* 0x001fcc00078e0202 */
[----:B-1----:R-:W4:Y:S01]  /*00d0*/  LDG.E R2, desc[UR4][R2.64] ;  /* 0x0000000402027981 */ /* 0x002f22000c1e1900 */
[----:B--2---:R-:W-:-:S06]  /*00e0*/  IMAD.WIDE R4, R9, 0x4, R4 ;  /* 0x0000000409047825 */ /* 0x004fcc00078e0204 */
[----:B------:R-:W4:Y:S01]  /*00f0*/  LDG.E R5, desc[UR4][R4.64] ;  /* 0x0000000404057981 */ /* 0x000f22000c1e1900 */
[----:B---3--:R-:W-:-:S04]  /*0100*/  IMAD.WIDE R6, R9, 0x4, R6 ;  /* 0x0000000409067825 */ /* 0x008fc800078e0206 */
[----:B----4-:R-:W-:-:S05]  /*0110*/  FADD R9, R2, R5 ;  /* 0x0000000502097221 */ /* 0x010fca0000000000 */
[----:B------:R-:W-:Y:S01]  /*0120*/  STG.E desc[UR4][R6.64], R9 ;  /* 0x0000000906007986 */ /* 0x000fe2000c101904 */
[----:B------:R-:W-:Y:S05]  /*0130*/  EXIT ;  /* 0x000000000000794d */ /* 0x000fea0003800000 */
.L_x_23:
        /* <DEDUP_REMOVED lines=12> */
.L_x_83:


//--------------------- .text._Z19weighted_sum_kernelPKfS0_Pfiiii --------------------------
	.section	.text._Z19weighted_sum_kernelPKfS0_Pfiiii,"ax",@progbits
	.align	128
        .global         _Z19weighted_sum_kernelPKfS0_Pfiiii
        .type           _Z19weighted_sum_kernelPKfS0_Pfiiii,@function
        .size           _Z19weighted_sum_kernelPKfS0_Pfiiii,(.L_x_84 - _Z19weighted_sum_kernelPKfS0_Pfiiii)
        .other          _Z19weighted_sum_kernelPKfS0_Pfiiii,@"STO_CUDA_ENTRY STV_DEFAULT"
_Z19weighted_sum_kernelPKfS0_Pfiiii:
.text._Z19weighted_sum_kernelPKfS0_Pfiiii:
[----:B------:R-:W-:Y:S01]  /*0000*/  LDC R1, c[0x0][0x37c] ;  /* 0x0000df00ff017b82 */ /* 0x000fe20000000800 */
[----:B------:R-:W0:Y:S01]  /*0010*/  S2R R23, SR_CTAID.X ;  /* 0x0000000000177919 */ /* 0x000e220000002500 */
[----:B------:R-:W1:Y:S01]  /*0020*/  LDCU UR6, c[0x0][0x3a4] ;  /* 0x00007480ff0677ac */ /* 0x000e620008000800 */
[----:B------:R-:W0:Y:S01]  /*0030*/  S2R R18, SR_TID.X ;  /* 0x0000000000127919 */ /* 0x000e220000002100 */
[----:B------:R-:W2:Y:S01]  /*0040*/  LDCU UR4, c[0x0][0x398] ;  /* 0x00007300ff0477ac */ /* 0x000ea20008000800 */
[----:B------:R-:W3:Y:S01]  /*0050*/  S2R R2, SR_CTAID.Y ;  /* 0x0000000000027919 */ /* 0x000ee20000002600 */
[----:B------:R-:W3:Y:S01]  /*0060*/  S2R R3, SR_TID.Y ;  /* 0x0000000000037919 */ /* 0x000ee20000002200 */
[----:B0-----:R-:W-:-:S04]  /*0070*/  LEA R0, R23, R18, 0x4 ;  /* 0x0000001217007211 */ /* 0x001fc800078e20ff */
[----:B-1----:R-:W-:Y:S02]  /*0080*/  ISETP.GE.AND P0, PT, R0, UR6, PT ;  /* 0x0000000600007c0c */ /* 0x002fe4000bf06270 */
[----:B---3--:R-:W-:-:S04]  /*0090*/  LEA R2, R2, R3, 0x4 ;  /* 0x0000000302027211 */ /* 0x008fc800078e20ff */
[----:B--2---:R-:W-:-:S13]  /*00a0*/  ISETP.GE.OR P0, PT, R2, UR4, P0 ;  /* 0x0000000402007c0c */ /* 0x004fda0008706670 */
[----:B------:R-:W-:Y:S05]  /*00b0*/  @P0 EXIT ;  /* 0x000000000000094d */ /* 0x000fea0003800000 */
[----:B------:R-:W0:Y:S01]  /*00c0*/  LDC R3, c[0x0][0x39c] ;  /* 0x0000e700ff037b82 */ /* 0x000e220000000800 */
[----:B------:R-:W1:Y:S01]  /*00d0*/  S2R R5, SR_CTAID.Z ;  /* 0x0000000000057919 */ /* 0x000e620000002700 */
[----:B------:R-:W2:Y:S01]  /*00e0*/  LDCU.64 UR4, c[0x0][0x358] ;  /* 0x00006b00ff0477ac */ /* 0x000ea20008000a00 */
[----:B------:R-:W-:Y:S01]  /*00f0*/  HFMA2 R22, -RZ, RZ, 0, 0 ;  /* 0x00000000ff167431 */ /* 0x000fe200000001ff */
[----:B0-----:R-:W-:-:S13]  /*0100*/  ISETP.GE.AND P0, PT, R3, 0x1, PT ;  /* 0x000000010300780c */ /* 0x001fda0003f06270 */
[----:B-12---:R-:W-:Y:S05]  /*0110*/  @!P0 BRA `(.L_x_24) ;  /* 0x0000000800908947 */ /* 0x006fea0003800000 */
[----:B------:R-:W-:Y:S02]  /*0120*/  ISETP.GE.U32.AND P0, PT, R3, 0x8, PT ;  /* 0x000000080300780c */ /* 0x000fe40003f06070 */
[----:B------:R-:W-:Y:S02]  /*0130*/  MOV R22, RZ ;  /* 0x000000ff00167202 */ /* 0x000fe40000000f00 */
[----:B------:R-:W-:-:S09]  /*0140*/  MOV R7, RZ ;  /* 0x000000ff00077202 */ /* 0x000fd20000000f00 */
[----:B------:R-:W-:Y:S05]  /*0150*/  @!P0 BRA `(.L_x_25) ;  /* 0x0000000400508947 */ /* 0x000fea0003800000 */
[----:B------:R-:W0:Y:S01]  /*0160*/  LDC R6, c[0x0][0x3a0] ;  /* 0x0000e800ff067b82 */ /* 0x000e220000000800 */
[----:B------:R-:W-:Y:S01]  /*0170*/  IMAD R20, R5, UR6, R18 ;  /* 0x0000000605147c24 */ /* 0x000fe2000f8e0212 */
[----:B------:R-:W-:-:S04]  /*0180*/  MOV R22, RZ ;  /* 0x000000ff00167202 */ /* 0x000fc80000000f00 */
[----:B------:R-:W-:Y:S02]  /*0190*/  LEA R21, R23, R20, 0x4 ;  /* 0x0000001417157211 */ /* 0x000fe400078e20ff */
[----:B0-----:R-:W-:Y:S01]  /*01a0*/  IADD3 R4, PT, PT, R5, R6, RZ ;  /* 0x0000000605047210 */ /* 0x001fe20007ffe0ff */
[C-C-:B------:R-:W-:Y:S01]  /*01b0*/  IMAD R9, R6.reuse, 0x3, R5.reuse ;  /* 0x0000000306097824 */ /* 0x140fe200078e0205 */
[CC--:B------:R-:W-:Y:S01]  /*01c0*/  LEA R7, R6.reuse, R5.reuse, 0x1 ;  /* 0x0000000506077211 */ /* 0x0c0fe200078e08ff */
[C-C-:B------:R-:W-:Y:S01]  /*01d0*/  IMAD R13, R6.reuse, 0x5, R5.reuse ;  /* 0x00000005060d7824 */ /* 0x140fe200078e0205 */
[C---:B------:R-:W-:Y:S01]  /*01e0*/  LEA R11, R6.reuse, R5, 0x2 ;  /* 0x00000005060b7211 */ /* 0x040fe200078e10ff */
[C-C-:B------:R-:W-:Y:S02]  /*01f0*/  IMAD R15, R6.reuse, 0x6, R5.reuse ;  /* 0x00000006060f7824 */ /* 0x140fe400078e0205 */
[----:B------:R-:W-:Y:S02]  /*0200*/  IMAD R17, R6, 0x7, R5 ;  /* 0x0000000706117824 */ /* 0x000fe400078e0205 */
[----:B------:R-:W-:-:S02]  /*0210*/  IMAD R4, R4, UR6, R18 ;  /* 0x0000000604047c24 */ /* 0x000fc4000f8e0212 */
[--C-:B------:R-:W-:Y:S01]  /*0220*/  IMAD R8, R7, UR6, R18.reuse ;  /* 0x0000000607087c24 */ /* 0x100fe2000f8e0212 */
[----:B------:R-:W-:Y:S01]  /*0230*/  LOP3.LUT R7, R3, 0x7ffffff8, RZ, 0xc0, !PT ;  /* 0x7ffffff803077812 */ /* 0x000fe200078ec0ff */
[--C-:B------:R-:W-:Y:S01]  /*0240*/  IMAD R10, R9, UR6, R18.reuse ;  /* 0x00000006090a7c24 */ /* 0x100fe2000f8e0212 */
[----:B------:R-:W-:Y:S01]  /*0250*/  LEA R9, R23, R4, 0x4 ;  /* 0x0000000417097211 */ /* 0x000fe200078e20ff */
[--C-:B------:R-:W-:Y:S01]  /*0260*/  IMAD R12, R11, UR6, R18.reuse ;  /* 0x000000060b0c7c24 */ /* 0x100fe2000f8e0212 */
[----:B------:R-:W-:Y:S01]  /*0270*/  LEA R4, R23, R8, 0x4 ;  /* 0x0000000817047211 */ /* 0x000fe200078e20ff */
[--C-:B------:R-:W-:Y:S01]  /*0280*/  IMAD R14, R13, UR6, R18.reuse ;  /* 0x000000060d0e7c24 */ /* 0x100fe2000f8e0212 */
[----:B------:R-:W-:Y:S01]  /*0290*/  LEA R10, R23, R10, 0x4 ;  /* 0x0000000a170a7211 */ /* 0x000fe200078e20ff */
[--C-:B------:R-:W-:Y:S01]  /*02a0*/  IMAD R16, R15, UR6, R18.reuse ;  /* 0x000000060f107c24 */ /* 0x100fe2000f8e0212 */
[----:B------:R-:W-:Y:S01]  /*02b0*/  LEA R11, R23, R12, 0x4 ;  /* 0x0000000c170b7211 */ /* 0x000fe200078e20ff */
[----:B------:R-:W-:Y:S01]  /*02c0*/  IMAD R18, R17, UR6, R18 ;  /* 0x0000000611127c24 */ /* 0x000fe2000f8e0212 */
[----:B------:R-:W-:Y:S01]  /*02d0*/  LEA R19, R23, R14, 0x4 ;  /* 0x0000000e17137211 */ /* 0x000fe200078e20ff */
[----:B------:R-:W-:Y:S01]  /*02e0*/  IMAD R25, R3, R6, RZ ;  /* 0x0000000603197224 */ /* 0x000fe200078e02ff */
[C---:B------:R-:W-:Y:S01]  /*02f0*/  LEA R8, R23.reuse, R16, 0x4 ;  /* 0x0000001017087211 */ /* 0x040fe200078e20ff */
[----:B------:R-:W-:Y:S01]  /*0300*/  IMAD R20, R6, UR6, RZ ;  /* 0x0000000606147c24 */ /* 0x000fe2000f8e02ff */
[----:B------:R-:W-:Y:S01]  /*0310*/  LEA R23, R23, R18, 0x4 ;  /* 0x0000001217177211 */ /* 0x000fe200078e20ff */
[----:B------:R-:W-:Y:S01]  /*0320*/  IMAD R25, R2, R25, R5 ;  /* 0x0000001902197224 */ /* 0x000fe200078e0205 */
[----:B------:R-:W-:-:S07]  /*0330*/  IADD3 R18, PT, PT, -R7, RZ, RZ ;  /* 0x000000ff07127210 */ /* 0x000fce0007ffe1ff */
.L_x_26:
[----:B------:R-:W0:Y:S08]  /*0340*/  LDC.64 R12, c[0x0][0x388] ;  /* 0x0000e200ff0c7b82 */ /* 0x000e300000000a00 */
[----:B------:R-:W1:Y:S01]  /*0350*/  LDC.64 R28, c[0x0][0x380] ;  /* 0x0000e000ff1c7b82 */ /* 0x000e620000000a00 */
[----:B0-----:R-:W-:-:S06]  /*0360*/  IMAD.WIDE R14, R21, 0x4, R12 ;  /* 0x00000004150e7825 */ /* 0x001fcc00078e020c */
[----:B------:R-:W2:Y:S01]  /*0370*/  LDG.E R14, desc[UR4][R14.64] ;  /* 0x000000040e0e7981 */ /* 0x000ea2000c1e1900 */
[----:B-1----:R-:W-:-:S05]  /*0380*/  IMAD.WIDE R28, R25, 0x4, R28 ;  /* 0x00000004191c7825 */ /* 0x002fca00078e021c */
[----:B------:R-:W2:Y:S01]  /*0390*/  LDG.E R17, desc[UR4][R28.64] ;  /* 0x000000041c117981 */ /* 0x000ea2000c1e1900 */
[----:B------:R-:W-:-:S05]  /*03a0*/  IMAD.WIDE R26, R6, 0x4, R28 ;  /* 0x00000004061a7825 */ /* 0x000fca00078e021c */
[----:B------:R0:W3:Y:S02]  /*03b0*/  LDG.E R24, desc[UR4][R26.64] ;  /* 0x000000041a187981 */ /* 0x0000e4000c1e1900 */
[----:B0-----:R-:W-:-:S05]  /*03c0*/  IMAD.WIDE R26, R6, 0x4, R26 ;  /* 0x00000004061a7825 */ /* 0x001fca00078e021a */
[----:B------:R-:W4:Y:S01]  /*03d0*/  LDG.E R29, desc[UR4][R26.64] ;  /* 0x000000041a1d7981 */ /* 0x000f22000c1e1900 */
[----:B--2---:R-:W-:Y:S01]  /*03e0*/  FFMA R22, R17, R14, R22 ;  /* 0x0000000e11167223 */ /* 0x004fe20000000016 */
[----:B------:R-:W-:-:S04]  /*03f0*/  IMAD.WIDE R16, R9, 0x4, R12 ;  /* 0x0000000409107825 */ /* 0x000fc800078e020c */
[----:B------:R-:W-:Y:S02]  /*0400*/  IMAD.WIDE R14, R4, 0x4, R12 ;  /* 0x00000004040e7825 */ /* 0x000fe400078e020c */
[----:B------:R-:W3:Y:S04]  /*0410*/  LDG.E R17, desc[UR4][R16.64] ;  /* 0x0000000410117981 */ /* 0x000ee8000c1e1900 */
[----:B------:R-:W4:Y:S01]  /*0420*/  LDG.E R14, desc[UR4][R14.64] ;  /* 0x000000040e0e7981 */ /* 0x000f22000c1e1900 */
[----:B---3--:R-:W-:-:S04]  /*0430*/  FFMA R22, R24, R17, R22 ;  /* 0x0000001118167223 */ /* 0x008fc80000000016 */
[----:B----4-:R-:W-:Y:S01]  /*0440*/  FFMA R16, R29, R14, R22 ;  /* 0x0000000e1d107223 */ /* 0x010fe20000000016 */
[----:B------:R-:W-:-:S04]  /*0450*/  IMAD.WIDE R28, R6, 0x4, R26 ;  /* 0x00000004061c7825 */ /* 0x000fc800078e021a */
[--C-:B------:R-:W-:Y:S01]  /*0460*/  IMAD.WIDE R14, R10, 0x4, R12.reuse ;  /* 0x000000040a0e7825 */ /* 0x100fe200078e020c */
[----:B------:R0:W2:Y:S03]  /*0470*/  LDG.E R17, desc[UR4][R28.64] ;  /* 0x000000041c117981 */ /* 0x0000a6000c1e1900 */
[----:B------:R-:W-:Y:S01]  /*0480*/  IMAD.WIDE R26, R11, 0x4, R12 ;  /* 0x000000040b1a7825 */ /* 0x000fe200078e020c */
[----:B------:R1:W2:Y:S05]  /*0490*/  LDG.E R22, desc[UR4][R14.64] ;  /* 0x000000040e167981 */ /* 0x0002aa000c1e1900 */
[----:B------:R-:W3:Y:S01]  /*04a0*/  LDG.E R27, desc[UR4][R26.64] ;  /* 0x000000041a1b7981 */ /* 0x000ee2000c1e1900 */
[----:B0-----:R-:W-:-:S05]  /*04b0*/  IMAD.WIDE R28, R6, 0x4, R28 ;  /* 0x00000004061c7825 */ /* 0x001fca00078e021c */
[----:B------:R-:W3:Y:S01]  /*04c0*/  LDG.E R24, desc[UR4][R28.64] ;  /* 0x000000041c187981 */ /* 0x000ee2000c1e1900 */
[----:B-1----:R-:W-:-:S04]  /*04d0*/  IMAD.WIDE R14, R6, 0x4, R28 ;  /* 0x00000004060e7825 */ /* 0x002fc800078e021c */
[----:B--2---:R-:W-:Y:S01]  /*04e0*/  FFMA R22, R17, R22, R16 ;  /* 0x0000001611167223 */ /* 0x004fe20000000010 */
[----:B------:R-:W-:-:S04]  /*04f0*/  IMAD.WIDE R16, R19, 0x4, R12 ;  /* 0x0000000413107825 */ /* 0x000fc800078e020c */
[----:B---3--:R-:W-:Y:S02]  /*0500*/  FFMA R22, R24, R27, R22 ;  /* 0x0000001b18167223 */ /* 0x008fe40000000016 */
[----:B------:R0:W2:Y:S04]  /*0510*/  LDG.E R27, desc[UR4][R14.64] ;  /* 0x000000040e1b7981 */ /* 0x0000a8000c1e1900 */
[----:B------:R1:W2:Y:S01]  /*0520*/  LDG.E R24, desc[UR4][R16.64] ;  /* 0x0000000410187981 */ /* 0x0002a2000c1e1900 */
[----:B0-----:R-:W-:-:S04]  /*0530*/  IMAD.WIDE R14, R6, 0x4, R14 ;  /* 0x00000004060e7825 */ /* 0x001fc800078e020e */
[--C-:B-1----:R-:W-:Y:S01]  /*0540*/  IMAD.WIDE R16, R8, 0x4, R12.reuse ;  /* 0x0000000408107825 */ /* 0x102fe200078e020c */
[----:B------:R-:W3:Y:S03]  /*0550*/  LDG.E R26, desc[UR4][R14.64] ;  /* 0x000000040e1a7981 */ /* 0x000ee6000c1e1900 */
[----:B------:R-:W-:Y:S02]  /*0560*/  IMAD.WIDE R12, R23, 0x4, R12 ;  /* 0x00000004170c7825 */ /* 0x000fe400078e020c */
[----:B------:R-:W3:Y:S02]  /*0570*/  LDG.E R16, desc[UR4][R16.64] ;  /* 0x0000000410107981 */ /* 0x000ee4000c1e1900 */
[----:B------:R-:W-:Y:S02]  /*0580*/  IMAD.WIDE R28, R6, 0x4, R14 ;  /* 0x00000004061c7825 */ /* 0x000fe400078e020e */
[----:B------:R-:W4:Y:S04]  /*0590*/  LDG.E R12, desc[UR4][R12.64] ;  /* 0x000000040c0c7981 */ /* 0x000f28000c1e1900 */
[----:B------:R-:W4:Y:S01]  /*05a0*/  LDG.E R29, desc[UR4][R28.64] ;  /* 0x000000041c1d7981 */ /* 0x000f22000c1e1900 */
[----:B------:R-:W-:-:S04]  /*05b0*/  IADD3 R18, PT, PT, R18, 0x8, RZ ;  /* 0x0000000812127810 */ /* 0x000fc80007ffe0ff */
[----:B------:R-:W-:Y:S02]  /*05c0*/  ISETP.NE.AND P0, PT, R18, RZ, PT ;  /* 0x000000ff1200720c */ /* 0x000fe40003f05270 */
[C---:B------:R-:W-:Y:S02]  /*05d0*/  LEA R9, R20.reuse, R9, 0x3 ;  /* 0x0000000914097211 */ /* 0x040fe400078e18ff */
[C---:B------:R-:W-:Y:S02]  /*05e0*/  LEA R4, R20.reuse, R4, 0x3 ;  /* 0x0000000414047211 */ /* 0x040fe400078e18ff */
[C---:B------:R-:W-:Y:S02]  /*05f0*/  LEA R10, R20.reuse, R10, 0x3 ;  /* 0x0000000a140a7211 */ /* 0x040fe400078e18ff */
[C---:B------:R-:W-:Y:S02]  /*0600*/  LEA R11, R20.reuse, R11, 0x3 ;  /* 0x0000000b140b7211 */ /* 0x040fe400078e18ff */
[----:B------:R-:W-:-:S02]  /*0610*/  LEA R19, R20, R19, 0x3 ;  /* 0x0000001314137211 */ /* 0x000fc400078e18ff */
[C---:B------:R-:W-:Y:S02]  /*0620*/  LEA R21, R20.reuse, R21, 0x3 ;  /* 0x0000001514157211 */ /* 0x040fe400078e18ff */
[C---:B------:R-:W-:Y:S02]  /*0630*/  LEA R8, R20.reuse, R8, 0x3 ;  /* 0x0000000814087211 */ /* 0x040fe400078e18ff */
[----:B------:R-:W-:Y:S02]  /*0640*/  LEA R23, R20, R23, 0x3 ;  /* 0x0000001714177211 */ /* 0x000fe400078e18ff */
[----:B------:R-:W-:Y:S01]  /*0650*/  LEA R25, R6, R25, 0x3 ;  /* 0x0000001906197211 */ /* 0x000fe200078e18ff */
[----:B--2---:R-:W-:-:S04]  /*0660*/  FFMA R27, R27, R24, R22 ;  /* 0x000000181b1b7223 */ /* 0x004fc80000000016 */
[----:B---3--:R-:W-:-:S04]  /*0670*/  FFMA R26, R26, R16, R27 ;  /* 0x000000101a1a7223 */ /* 0x008fc8000000001b */
[----:B----4-:R-:W-:Y:S01]  /*0680*/  FFMA R22, R29, R12, R26 ;  /* 0x0000000c1d167223 */ /* 0x010fe2000000001a */
[----:B------:R-:W-:Y:S06]  /*0690*/  @P0 BRA `(.L_x_26) ;  /* 0xfffffffc00280947 */ /* 0x000fec000383ffff */
.L_x_25:
[----:B------:R-:W-:-:S13]  /*06a0*/  LOP3.LUT P0, R4, R3, 0x7, RZ, 0xc0, !PT ;  /* 0x0000000703047812 */ /* 0x000fda000780c0ff */
[----:B------:R-:W-:Y:S05]  /*06b0*/  @!P0 BRA `(.L_x_24) ;  /* 0x0000000400288947 */ /* 0x000fea0003800000 */
[----:B------:R-:W-:Y:S02]  /*06c0*/  ISETP.GE.U32.AND P0, PT, R4, 0x4, PT ;  /* 0x000000040400780c */ /* 0x000fe40003f06070 */
[----:B------:R-:W-:-:S04]  /*06d0*/  LOP3.LUT R6, R3, 0x3, RZ, 0xc0, !PT ;  /* 0x0000000303067812 */ /* 0x000fc800078ec0ff */
[----:B------:R-:W-:-:S07]  /*06e0*/  ISETP.NE.AND P1, PT, R6, RZ, PT ;  /* 0x000000ff0600720c */ /* 0x000fce0003f25270 */
[----:B------:R-:W-:Y:S06]  /*06f0*/  @!P0 BRA `(.L_x_27) ;  /* 0x0000000000888947 */ /* 0x000fec0003800000 */
[----:B------:R-:W0:Y:S01]  /*0700*/  LDC R4, c[0x0][0x3a0] ;  /* 0x0000e800ff047b82 */ /* 0x000e220000000800 */
[----:B------:R-:W-:-:S07]  /*0710*/  IMAD R10, R2, R3, R7 ;  /* 0x00000003020a7224 */ /* 0x000fce00078e0207 */
[----:B------:R-:W1:Y:S08]  /*0720*/  LDC.64 R18, c[0x0][0x380] ;  /* 0x0000e000ff127b82 */ /* 0x000e700000000a00 */
[----:B------:R-:W2:Y:S01]  /*0730*/  LDC.64 R8, c[0x0][0x388] ;  /* 0x0000e200ff087b82 */ /* 0x000ea20000000a00 */
[-CC-:B0-----:R-:W-:Y:S02]  /*0740*/  IMAD R11, R10, R4.reuse, R5.reuse ;  /* 0x000000040a0b7224 */ /* 0x181fe400078e0205 */
[----:B------:R-:W-:-:S04]  /*0750*/  IMAD R13, R7, R4, R5 ;  /* 0x00000004070d7224 */ /* 0x000fc800078e0205 */
[C---:B------:R-:W-:Y:S01]  /*0760*/  IMAD R25, R13.reuse, UR6, R0 ;  /* 0x000000060d197c24 */ /* 0x040fe2000f8e0200 */
[----:B------:R-:W-:Y:S01]  /*0770*/  IADD3 R13, PT, PT, R13, R4, RZ ;  /* 0x000000040d0d7210 */ /* 0x000fe20007ffe0ff */
[----:B-1----:R-:W-:-:S03]  /*0780*/  IMAD.WIDE R18, R11, 0x4, R18 ;  /* 0x000000040b127825 */ /* 0x002fc600078e0212 */
[CC--:B------:R-:W-:Y:S01]  /*0790*/  IADD3 R11, PT, PT, R13.reuse, R4.reuse, RZ ;  /* 0x000000040d0b7210 */ /* 0x0c0fe20007ffe0ff */
[----:B------:R-:W-:Y:S01]  /*07a0*/  IMAD R13, R13, UR6, R0 ;  /* 0x000000060d0d7c24 */ /* 0x000fe2000f8e0200 */
[----:B------:R0:W3:Y:S01]  /*07b0*/  LDG.E R21, desc[UR4][R18.64] ;  /* 0x0000000412157981 */ /* 0x0000e2000c1e1900 */
[----:B------:R-:W-:Y:S01]  /*07c0*/  IMAD.WIDE R16, R4, 0x4, R18 ;  /* 0x0000000404107825 */ /* 0x000fe200078e0212 */
[----:B------:R-:W-:-:S03]  /*07d0*/  IADD3 R23, PT, PT, R11, R4, RZ ;  /* 0x000000040b177210 */ /* 0x000fc60007ffe0ff */
[----:B--2---:R-:W-:-:S04]  /*07e0*/  IMAD.WIDE R24, R25, 0x4, R8 ;  /* 0x0000000419187825 */ /* 0x004fc800078e0208 */
[----:B------:R-:W-:Y:S02]  /*07f0*/  IMAD R11, R11, UR6, R0 ;  /* 0x000000060b0b7c24 */ /* 0x000fe4000f8e0200 */
[----:B------:R-:W-:Y:S01]  /*0800*/  IMAD.WIDE R12, R13, 0x4, R8 ;  /* 0x000000040d0c7825 */ /* 0x000fe200078e0208 */
[----:B------:R-:W3:Y:S03]  /*0810*/  LDG.E R24, desc[UR4][R24.64] ;  /* 0x0000000418187981 */ /* 0x000ee6000c1e1900 */
[----:B------:R-:W-:Y:S02]  /*0820*/  IMAD.WIDE R14, R4, 0x4, R16 ;  /* 0x00000004040e7825 */ /* 0x000fe400078e0210 */
[----:B------:R-:W2:Y:S02]  /*0830*/  LDG.E R16, desc[UR4][R16.64] ;  /* 0x0000000410107981 */ /* 0x000ea4000c1e1900 */
[----:B------:R-:W-:-:S02]  /*0840*/  IMAD R27, R23, UR6, R0 ;  /* 0x00000006171b7c24 */ /* 0x000fc4000f8e0200 */
[----:B------:R-:W-:Y:S01]  /*0850*/  IMAD.WIDE R10, R11, 0x4, R8 ;  /* 0x000000040b0a7825 */ /* 0x000fe200078e0208 */
[----:B------:R-:W2:Y:S03]  /*0860*/  LDG.E R12, desc[UR4][R12.64] ;  /* 0x000000040c0c7981 */ /* 0x000ea6000c1e1900 */
[----:B0-----:R-:W-:Y:S01]  /*0870*/  IMAD.WIDE R18, R4, 0x4, R14 ;  /* 0x0000000404127825 */ /* 0x001fe200078e020e */
[----:B------:R-:W4:Y:S03]  /*0880*/  LDG.E R23, desc[UR4][R14.64] ;  /* 0x000000040e177981 */ /* 0x000f26000c1e1900 */
[----:B------:R-:W-:Y:S01]  /*0890*/  IMAD.WIDE R8, R27, 0x4, R8 ;  /* 0x000000041b087825 */ /* 0x000fe200078e0208 */
[----:B------:R-:W4:Y:S04]  /*08a0*/  LDG.E R10, desc[UR4][R10.64] ;  /* 0x000000040a0a7981 */ /* 0x000f28000c1e1900 */
[----:B------:R-:W5:Y:S04]  /*08b0*/  LDG.E R19, desc[UR4][R18.64] ;  /* 0x0000000412137981 */ /* 0x000f68000c1e1900 */
[----:B------:R-:W5:Y:S01]  /*08c0*/  LDG.E R8, desc[UR4][R8.64] ;  /* 0x0000000408087981 */ /* 0x000f62000c1e1900 */
[----:B------:R-:W-:Y:S01]  /*08d0*/  IADD3 R7, PT, PT, R7, 0x4, RZ ;  /* 0x0000000407077810 */ /* 0x000fe20007ffe0ff */
[----:B---3--:R-:W-:-:S04]  /*08e0*/  FFMA R21, R21, R24, R22 ;  /* 0x0000001815157223 */ /* 0x008fc80000000016 */
[----:B--2---:R-:W-:-:S04]  /*08f0*/  FFMA R16, R16, R12, R21 ;  /* 0x0000000c10107223 */ /* 0x004fc80000000015 */
[----:B----4-:R-:W-:-:S04]  /*0900*/  FFMA R16, R23, R10, R16 ;  /* 0x0000000a17107223 */ /* 0x010fc80000000010 */
[----:B-----5:R-:W-:-:S07]  /*0910*/  FFMA R22, R19, R8, R16 ;  /* 0x0000000813167223 */ /* 0x020fce0000000010 */
.L_x_27:
[----:B------:R-:W-:Y:S05]  /*0920*/  @!P1 BRA `(.L_x_24) ;  /* 0x00000000008c9947 */ /* 0x000fea0003800000 */
[----:B------:R-:W-:Y:S01]  /*0930*/  ISETP.NE.AND P0, PT, R6, 0x1, PT ;  /* 0x000000010600780c */ /* 0x000fe20003f05270 */
[----:B------:R-:W0:Y:S01]  /*0940*/  LDC.64 R16, c[0x0][0x380] ;  /* 0x0000e000ff107b82 */ /* 0x000e220000000a00 */
[----:B------:R-:W-:-:S04]  /*0950*/  LOP3.LUT R4, R3, 0x1, RZ, 0xc0, !PT ;  /* 0x0000000103047812 */ /* 0x000fc800078ec0ff */
[----:B------:R-:W-:-:S03]  /*0960*/  ISETP.NE.U32.AND P1, PT, R4, 0x1, PT ;  /* 0x000000010400780c */ /* 0x000fc60003f25070 */
[----:B------:R-:W1:Y:S04]  /*0970*/  LDC.64 R12, c[0x0][0x388] ;  /* 0x0000e200ff0c7b82 */ /* 0x000e680000000a00 */
[----:B------:R-:W-:-:S04]  /*0980*/  @P0 IMAD R14, R2, R3, R7 ;  /* 0x00000003020e0224 */ /* 0x000fc800078e0207 */
[----:B------:R-:W2:Y:S08]  /*0990*/  @P0 LDC R6, c[0x0][0x3a0] ;  /* 0x0000e800ff060b82 */ /* 0x000eb00000000800 */
[----:B------:R-:W3:Y:S08]  /*09a0*/  @!P1 LDC R4, c[0x0][0x3a0] ;  /* 0x0000e800ff049b82 */ /* 0x000ef00000000800 */
[----:B------:R-:W4:Y:S08]  /*09b0*/  LDC.64 R8, c[0x0][0x380] ;  /* 0x0000e000ff087b82 */ /* 0x000f300000000a00 */
[----:B------:R-:W5:Y:S01]  /*09c0*/  LDC.64 R10, c[0x0][0x388] ;  /* 0x0000e200ff0a7b82 */ /* 0x000f620000000a00 */
[CCC-:B--2---:R-:W-:Y:S01]  /*09d0*/  @P0 IMAD R19, R7.reuse, R6.reuse, R5.reuse ;  /* 0x0000000607130224 */ /* 0x1c4fe200078e0205 */
[----:B------:R-:W-:Y:S01]  /*09e0*/  @P0 IADD3 R7, PT, PT, R7, 0x2, RZ ;  /* 0x0000000207070810 */ /* 0x000fe20007ffe0ff */
[----:B------:R-:W-:-:S03]  /*09f0*/  @P0 IMAD R15, R14, R6, R5 ;  /* 0x000000060e0f0224 */ /* 0x000fc600078e0205 */
[----:B------:R-:W-:Y:S01]  /*0a00*/  @P0 IADD3 R21, PT, PT, R19, R6, RZ ;  /* 0x0000000613150210 */ /* 0x000fe20007ffe0ff */
[----:B0-----:R-:W-:-:S04]  /*0a10*/  @P0 IMAD.WIDE R16, R15, 0x4, R16 ;  /* 0x000000040f100825 */ /* 0x001fc800078e0210 */
[--C-:B------:R-:W-:Y:S02]  /*0a20*/  @P0 IMAD R15, R19, UR6, R0.reuse ;  /* 0x00000006130f0c24 */ /* 0x100fe4000f8e0200 */
[----:B------:R-:W-:Y:S02]  /*0a30*/  @P0 IMAD R19, R21, UR6, R0 ;  /* 0x0000000615130c24 */ /* 0x000fe4000f8e0200 */
[----:B------:R-:W-:Y:S02]  /*0a40*/  @!P1 IMAD R18, R2, R3, R7 ;  /* 0x0000000302129224 */ /* 0x000fe400078e0207 */
[----:B-1----:R-:W-:Y:S01]  /*0a50*/  @P0 IMAD.WIDE R14, R15, 0x4, R12 ;  /* 0x000000040f0e0825 */ /* 0x002fe200078e020c */
[----:B------:R-:W2:Y:S03]  /*0a60*/  @P0 LDG.E R3, desc[UR4][R16.64] ;  /* 0x0000000410030981 */ /* 0x000ea6000c1e1900 */
[----:B---3--:R-:W-:-:S02]  /*0a70*/  @!P1 IMAD R21, R7, R4, R5 ;  /* 0x0000000407159224 */ /* 0x008fc400078e0205 */
[----:B------:R-:W-:Y:S01]  /*0a80*/  @P0 IMAD.WIDE R12, R19, 0x4, R12 ;  /* 0x00000004130c0825 */ /* 0x000fe200078e020c */
[----:B------:R-:W2:Y:S03]  /*0a90*/  @P0 LDG.E R14, desc[UR4][R14.64] ;  /* 0x000000040e0e0981 */ /* 0x000ea6000c1e1900 */
[----:B------:R-:W-:Y:S02]  /*0aa0*/  @P0 IMAD.WIDE R6, R6, 0x4, R16 ;  /* 0x0000000406060825 */ /* 0x000fe400078e0210 */
[----:B------:R-:W3:Y:S02]  /*0ab0*/  @P0 LDG.E R12, desc[UR4][R12.64] ;  /* 0x000000040c0c0981 */ /* 0x000ee4000c1e1900 */
[----:B------:R-:W-:Y:S02]  /*0ac0*/  @!P1 IMAD R19, R18, R4, R5 ;  /* 0x0000000412139224 */ /* 0x000fe400078e0205 */
[----:B------:R-:W-:Y:S01]  /*0ad0*/  @!P1 IMAD R21, R21, UR6, R0 ;  /* 0x0000000615159c24 */ /* 0x000fe2000f8e0200 */
[----:B------:R-:W3:Y:S01]  /*0ae0*/  @P0 LDG.E R6, desc[UR4][R6.64] ;  /* 0x0000000406060981 */ /* 0x000ee2000c1e1900 */
[----:B----4-:R-:W-:-:S04]  /*0af0*/  @!P1 IMAD.WIDE R8, R19, 0x4, R8 ;  /* 0x0000000413089825 */ /* 0x010fc800078e0208 */
[----:B-----5:R-:W-:Y:S02]  /*0b00*/  @!P1 IMAD.WIDE R10, R21, 0x4, R10 ;  /* 0x00000004150a9825 */ /* 0x020fe400078e020a */
[----:B------:R-:W4:Y:S04]  /*0b10*/  @!P1 LDG.E R9, desc[UR4][R8.64] ;  /* 0x0000000408099981 */ /* 0x000f28000c1e1900 */
[----:B------:R-:W4:Y:S01]  /*0b20*/  @!P1 LDG.E R10, desc[UR4][R10.64] ;  /* 0x000000040a0a9981 */ /* 0x000f22000c1e1900 */
[----:B--2---:R-:W-:-:S04]  /*0b30*/  @P0 FFMA R3, R3, R14, R22 ;  /* 0x0000000e03030223 */ /* 0x004fc80000000016 */
[----:B---3--:R-:W-:-:S04]  /*0b40*/  @P0 FFMA R22, R6, R12, R3 ;  /* 0x0000000c06160223 */ /* 0x008fc80000000003 */
[----:B----4-:R-:W-:-:S07]  /*0b50*/  @!P1 FFMA R22, R9, R10, R22 ;  /* 0x0000000a09169223 */ /* 0x010fce0000000016 */
.L_x_24:
[----:B------:R-:W0:Y:S01]  /*0b60*/  LDCU UR7, c[0x0][0x3a0] ;  /* 0x00007400ff0777ac */ /* 0x000e220008000800 */
[----:B------:R-:W1:Y:S01]  /*0b70*/  LDC.64 R6, c[0x0][0x390] ;  /* 0x0000e400ff067b82 */ /* 0x000e620000000a00 */
[----:B0-----:R-:W-:-:S04]  /*0b80*/  IMAD R5, R2, UR7, R5 ;  /* 0x0000000702057c24 */ /* 0x001fc8000f8e0205 */
[----:B------:R-:W-:-:S04]  /*0b90*/  IMAD R3, R5, UR6, R0 ;  /* 0x0000000605037c24 */ /* 0x000fc8000f8e0200 */
[----:B-1----:R-:W-:-:S05]  /*0ba0*/  IMAD.WIDE R2, R3, 0x4, R6 ;  /* 0x0000000403027825 */ /* 0x002fca00078e0206 */
[----:B------:R-:W-:Y:S01]  /*0bb0*/  STG.E desc[UR4][R2.64], R22 ;  /* 0x0000001602007986 */ /* 0x000fe2000c101904 */
[----:B------:R-:W-:Y:S05]  /*0bc0*/  EXIT ;  /* 0x000000000000794d */ /* 0x000fea0003800000 */
.L_x_28:
        /* <DEDUP_REMOVED lines=11> */
.L_x_84:


//--------------------- .text._Z14softmax_kernelPfiii --------------------------
	.section	.text._Z14softmax_kernelPfiii,"ax",@progbits
	.align	128
        .global         _Z14softmax_kernelPfiii
        .type           _Z14softmax_kernelPfiii,@function
        .size           _Z14softmax_kernelPfiii,(.L_x_78 - _Z14softmax_kernelPfiii)
        .other          _Z14softmax_kernelPfiii,@"STO_CUDA_ENTRY STV_DEFAULT"
_Z14softmax_kernelPfiii:
.text._Z14softmax_kernelPfiii:
[----:B------:R-:W-:Y:S08]  /*0000*/  LDC R1, c[0x0][0x37c] ;  /* 0x0000df00ff017b82 */ /* 0x000ff00000000800 */
[----:B------:R-:W0:Y:S01]  /*0010*/  LDC R3, c[0x0][0x390] ;  /* 0x0000e400ff037b82 */ /* 0x000e220000000800 */
[----:B------:R-:W1:Y:S01]  /*0020*/  S2R R8, SR_CTAID.X ;  /* 0x0000000000087919 */ /* 0x000e620000002500 */
[----:B------:R-:W2:Y:S01]  /*0030*/  LDCU UR4, c[0x0][0x38c] ;  /* 0x00007180ff0477ac */ /* 0x000ea20008000800 */
[----:B------:R-:W-:Y:S01]  /*0040*/  BSSY.RECONVERGENT B0, `(.L_x_29) ;  /* 0x000002c000007945 */ /* 0x000fe20003800200 */
[----:B------:R-:W-:Y:S01]  /*0050*/  IMAD.MOV.U32 R11, RZ, RZ, -0x1f528714 ;  /* 0xe0ad78ecff0b7424 */ /* 0x000fe200078e00ff */
[----:B------:R-:W3:Y:S01]  /*0060*/  LDCU.64 UR8, c[0x0][0x358] ;  /* 0x00006b00ff0877ac */ /* 0x000ee20008000a00 */
[----:B0-----:R-:W-:-:S04]  /*0070*/  IABS R7, R3 ;  /* 0x0000000300077213 */ /* 0x001fc80000000000 */
[----:B------:R-:W0:Y:S08]  /*0080*/  I2F.RP R0, R7 ;  /* 0x0000000700007306 */ /* 0x000e300000209400 */
[----:B0-----:R-:W0:Y:S02]  /*0090*/  MUFU.RCP R0, R0 ;  /* 0x0000000000007308 */ /* 0x001e240000001000 */
[----:B0-----:R-:W-:-:S06]  /*00a0*/  VIADD R4, R0, 0xffffffe ;  /* 0x0ffffffe00047836 */ /* 0x001fcc0000000000 */
[----:B------:R0:W4:Y:S02]  /*00b0*/  F2I.FTZ.U32.TRUNC.NTZ R5, R4 ;  /* 0x0000000400057305 */ /* 0x000124000021f000 */
[----:B0-----:R-:W-:Y:S02]  /*00c0*/  IMAD.MOV.U32 R4, RZ, RZ, RZ ;  /* 0x000000ffff047224 */ /* 0x001fe400078e00ff */
[----:B----4-:R-:W-:-:S04]  /*00d0*/  IMAD.MOV R2, RZ, RZ, -R5 ;  /* 0x000000ffff027224 */ /* 0x010fc800078e0a05 */
[----:B------:R-:W-:Y:S01]  /*00e0*/  IMAD R9, R2, R7, RZ ;  /* 0x0000000702097224 */ /* 0x000fe200078e02ff */
[----:B-1----:R-:W-:-:S03]  /*00f0*/  IABS R2, R8 ;  /* 0x0000000800027213 */ /* 0x002fc60000000000 */
[----:B------:R-:W-:-:S06]  /*0100*/  IMAD.HI.U32 R5, R5, R9, R4 ;  /* 0x0000000905057227 */ /* 0x000fcc00078e0004 */
[----:B------:R-:W-:-:S05]  /*0110*/  IMAD.HI.U32 R9, R5, R2, RZ ;  /* 0x0000000205097227 */ /* 0x000fca00078e00ff */
[----:B------:R-:W-:-:S05]  /*0120*/  IADD3 R0, PT, PT, -R9, RZ, RZ ;  /* 0x000000ff09007210 */ /* 0x000fca0007ffe1ff */
[C---:B------:R-:W-:Y:S02]  /*0130*/  IMAD R0, R7.reuse, R0, R2 ;  /* 0x0000000007007224 */ /* 0x040fe400078e0202 */
[----:B------:R-:W2:Y:S03]  /*0140*/  S2R R2, SR_TID.X ;  /* 0x0000000000027919 */ /* 0x000ea60000002100 */
[----:B------:R-:W-:-:S13]  /*0150*/  ISETP.GT.U32.AND P2, PT, R7, R0, PT ;  /* 0x000000000700720c */ /* 0x000fda0003f44070 */
[----:B------:R-:W-:Y:S02]  /*0160*/  @!P2 IMAD.IADD R0, R0, 0x1, -R7 ;  /* 0x000000010000a824 */ /* 0x000fe400078e0a07 */
[----:B------:R-:W-:Y:S01]  /*0170*/  @!P2 VIADD R9, R9, 0x1 ;  /* 0x000000010909a836 */ /* 0x000fe20000000000 */
[----:B------:R-:W-:Y:S02]  /*0180*/  ISETP.NE.AND P2, PT, R3, RZ, PT ;  /* 0x000000ff0300720c */ /* 0x000fe40003f45270 */
[----:B------:R-:W-:Y:S02]  /*0190*/  ISETP.GE.U32.AND P0, PT, R0, R7, PT ;  /* 0x000000070000720c */ /* 0x000fe40003f06070 */
[----:B------:R-:W-:-:S04]  /*01a0*/  LOP3.LUT R0, R8, R3, RZ, 0x3c, !PT ;  /* 0x0000000308007212 */ /* 0x000fc800078e3cff */
[----:B------:R-:W-:-:S07]  /*01b0*/  ISETP.GE.AND P1, PT, R0, RZ, PT ;  /* 0x000000ff0000720c */ /* 0x000fce0003f26270 */
[----:B------:R-:W-:Y:S01]  /*01c0*/  @P0 VIADD R9, R9, 0x1 ;  /* 0x0000000109090836 */ /* 0x000fe20000000000 */
[----:B--2---:R-:W-:-:S05]  /*01d0*/  ISETP.GE.AND P0, PT, R2, UR4, PT ;  /* 0x0000000402007c0c */ /* 0x004fca000bf06270 */
[----:B------:R-:W-:Y:S02]  /*01e0*/  @!P1 IADD3 R9, PT, PT, -R9, RZ, RZ ;  /* 0x000000ff09099210 */ /* 0x000fe40007ffe1ff */
[----:B------:R-:W-:-:S05]  /*01f0*/  @!P2 LOP3.LUT R9, RZ, R3, RZ, 0x33, !PT ;  /* 0x00000003ff09a212 */ /* 0x000fca00078e33ff */
[----:B------:R-:W-:-:S04]  /*0200*/  IMAD.MOV R0, RZ, RZ, -R9 ;  /* 0x000000ffff007224 */ /* 0x000fc800078e0a09 */
[----:B------:R-:W-:Y:S01]  /*0210*/  IMAD R8, R3, R0, R8 ;  /* 0x0000000003087224 */ /* 0x000fe200078e0208 */
[----:B---3--:R-:W-:Y:S06]  /*0220*/  @P0 BRA `(.L_x_30) ;  /* 0x0000000000340947 */ /* 0x008fec0003800000 */
[----:B------:R-:W0:Y:S01]  /*0230*/  LDC R13, c[0x0][0x360] ;  /* 0x0000d800ff0d7b82 */ /* 0x000e220000000800 */
[----:B------:R-:W-:Y:S01]  /*0240*/  IMAD.MOV.U32 R11, RZ, RZ, -0x1f528714 ;  /* 0xe0ad78ecff0b7424 */ /* 0x000fe200078e00ff */
[----:B------:R-:W-:-:S06]  /*0250*/  MOV R0, R2 ;  /* 0x0000000200007202 */ /* 0x000fcc0000000f00 */
[----:B------:R-:W1:Y:S02]  /*0260*/  LDC.64 R6, c[0x0][0x380] ;  /* 0x0000e000ff067b82 */ /* 0x000e640000000a00 */
.L_x_31:
[----:B------:R-:W-:-:S04]  /*0270*/  IMAD R4, R9, UR4, R0 ;  /* 0x0000000409047c24 */ /* 0x000fc8000f8e0200 */
[----:B------:R-:W-:-:S04]  /*0280*/  IMAD R5, R4, R3, R8 ;  /* 0x0000000304057224 */ /* 0x000fc800078e0208 */
[----:B-1----:R-:W-:-:S06]  /*0290*/  IMAD.WIDE R4, R5, 0x4, R6 ;  /* 0x0000000405047825 */ /* 0x002fcc00078e0206 */
[----:B------:R-:W2:Y:S01]  /*02a0*/  LDG.E R4, desc[UR8][R4.64] ;  /* 0x0000000804047981 */ /* 0x000ea2000c1e1900 */
[----:B0-----:R-:W-:-:S05]  /*02b0*/  IMAD.IADD R0, R13, 0x1, R0 ;  /* 0x000000010d007824 */ /* 0x001fca00078e0200 */
[----:B------:R-:W-:Y:S02]  /*02c0*/  ISETP.GE.AND P1, PT, R0, UR4, PT ;  /* 0x0000000400007c0c */ /* 0x000fe4000bf26270 */
[----:B--2---:R-:W-:-:S04]  /*02d0*/  FSETP.GT.AND P0, PT, R4, R11, PT ;  /* 0x0000000b0400720b */ /* 0x004fc80003f04000 */
[----:B------:R-:W-:-:S07]  /*02e0*/  FSEL R11, R4, R11, P0 ;  /* 0x0000000b040b7208 */ /* 0x000fce0000000000 */
[----:B------:R-:W-:Y:S05]  /*02f0*/  @!P1 BRA `(.L_x_31) ;  /* 0xfffffffc00dc9947 */ /* 0x000fea000383ffff */
.L_x_30:
[----:B------:R-:W-:Y:S05]  /*0300*/  BSYNC.RECONVERGENT B0 ;  /* 0x0000000000007941 */ /* 0x000fea0003800200 */
.L_x_29:
        /* <DEDUP_REMOVED lines=10> */
.L_x_33:
[----:B0-----:R-:W-:-:S05]  /*03b0*/  SHF.R.U32.HI R11, RZ, 0x1, R3 ;  /* 0x00000001ff0b7819 */ /* 0x001fca0000011603 */
[----:B------:R-:W-:-:S05]  /*03c0*/  IMAD.IADD R4, R2, 0x1, R11 ;  /* 0x0000000102047824 */ /* 0x000fca00078e020b */
[----:B------:R-:W-:-:S04]  /*03d0*/  ISETP.GE.U32.AND P0, PT, R4, UR6, PT ;  /* 0x0000000604007c0c */ /* 0x000fc8000bf06070 */
[----:B------:R-:W-:-:S13]  /*03e0*/  ISETP.GE.U32.OR P0, PT, R2, R11, P0 ;  /* 0x0000000b0200720c */ /* 0x000fda0000706470 */
[----:B------:R-:W-:Y:S01]  /*03f0*/  @!P0 LEA R5, R11, R0, 0x2 ;  /* 0x000000000b058211 */ /* 0x000fe200078e10ff */
[----:B------:R-:W-:Y:S05]  /*0400*/  @!P0 LDS R4, [R0] ;  /* 0x0000000000048984 */ /* 0x000fea0000000800 */
[----:B------:R-:W0:Y:S02]  /*0410*/  @!P0 LDS R5, [R5] ;  /* 0x0000000005058984 */ /* 0x000e240000000800 */
[----:B0-----:R-:W-:-:S05]  /*0420*/  @!P0 FMNMX R7, R4, R5, !PT ;  /* 0x0000000504078209 */ /* 0x001fca0007800000 */
[----:B------:R1:W-:Y:S01]  /*0430*/  @!P0 STS [R0], R7 ;  /* 0x0000000700008388 */ /* 0x0003e20000000800 */
[----:B------:R-:W-:Y:S01]  /*0440*/  BAR.SYNC.DEFER_BLOCKING 0x0 ;  /* 0x0000000000007b1d */ /* 0x000fe20000010000 */
[----:B------:R-:W-:Y:S01]  /*0450*/  ISETP.GT.U32.AND P0, PT, R3, 0x3, PT ;  /* 0x000000030300780c */ /* 0x000fe20003f04070 */
[----:B------:R-:W-:-:S12]  /*0460*/  IMAD.MOV.U32 R3, RZ, RZ, R11 ;  /* 0x000000ffff037224 */ /* 0x000fd800078e000b */
[----:B-1----:R-:W-:Y:S05]  /*0470*/  @P0 BRA `(.L_x_33) ;  /* 0xfffffffc00cc0947 */ /* 0x002fea000383ffff */
.L_x_32:
[----:B------:R-:W1:Y:S01]  /*0480*/  S2UR UR5, SR_CgaCtaId ;  /* 0x00000000000579c3 */ /* 0x000e620000008800 */
[----:B------:R-:W2:Y:S01]  /*0490*/  LDCU UR7, c[0x0][0x38c] ;  /* 0x00007180ff0777ac */ /* 0x000ea20008000800 */
[----:B------:R-:W-:Y:S01]  /*04a0*/  BSSY.RECONVERGENT B0, `(.L_x_34) ;  /* 0x000001e000007945 */ /* 0x000fe20003800200 */
[----:B------:R-:W-:Y:S01]  /*04b0*/  IMAD.MOV.U32 R3, RZ, RZ, RZ ;  /* 0x000000ffff037224 */ /* 0x000fe200078e00ff */
[----:B------:R-:W-:Y:S01]  /*04c0*/  UMOV UR4, 0x400 ;  /* 0x0000040000047882 */ /* 0x000fe20000000000 */
[----:B--2---:R-:W-:Y:S01]  /*04d0*/  ISETP.GE.AND P0, PT, R2, UR7, PT ;  /* 0x0000000702007c0c */ /* 0x004fe2000bf06270 */
[----:B-1----:R-:W-:Y:S01]  /*04e0*/  ULEA UR4, UR5, UR4, 0x18 ;  /* 0x0000000405047291 */ /* 0x002fe2000f8ec0ff */
[----:B------:R-:W1:Y:S08]  /*04f0*/  LDCU UR5, c[0x0][0x390] ;  /* 0x00007200ff0577ac */ /* 0x000e700008000800 */
[----:B------:R-:W2:Y:S01]  /*0500*/  LDS R10, [UR4] ;  /* 0x00000004ff0a7984 */ /* 0x000ea20008000800 */
[----:B------:R-:W-:Y:S06]  /*0510*/  BAR.SYNC.DEFER_BLOCKING 0x0 ;  /* 0x0000000000007b1d */ /* 0x000fec0000010000 */
[----:B------:R-:W-:Y:S05]  /*0520*/  @P0 BRA `(.L_x_35) ;  /* 0x0000000000540947 */ /* 0x000fea0003800000 */
[----:B------:R-:W3:Y:S01]  /*0530*/  LDC.64 R4, c[0x0][0x380] ;  /* 0x0000e000ff047b82 */ /* 0x000ee20000000a00 */
[----:B------:R-:W-:Y:S01]  /*0540*/  IMAD.MOV.U32 R3, RZ, RZ, RZ ;  /* 0x000000ffff037224 */ /* 0x000fe200078e00ff */
[----:B------:R-:W-:-:S07]  /*0550*/  MOV R12, R2 ;  /* 0x00000002000c7202 */ /* 0x000fce0000000f00 */
.L_x_36:
[----:B------:R-:W-:-:S04]  /*0560*/  IMAD R7, R9, UR7, R12 ;  /* 0x0000000709077c24 */ /* 0x000fc8000f8e020c */
[----:B-1----:R-:W-:-:S04]  /*0570*/  IMAD R7, R7, UR5, R8 ;  /* 0x0000000507077c24 */ /* 0x002fc8000f8e0208 */
[----:B---3--:R-:W-:-:S06]  /*0580*/  IMAD.WIDE R6, R7, 0x4, R4 ;  /* 0x0000000407067825 */ /* 0x008fcc00078e0204 */
[----:B------:R-:W0:Y:S01]  /*0590*/  LDG.E R7, desc[UR8][R6.64] ;  /* 0x0000000806077981 */ /* 0x000e22000c1e1900 */
[----:B------:R-:W-:Y:S02]  /*05a0*/  IMAD.MOV.U32 R14, RZ, RZ, 0x3bbb989d ;  /* 0x3bbb989dff0e7424 */ /* 0x000fe400078e00ff */
[----:B------:R-:W-:Y:S02]  /*05b0*/  IMAD.MOV.U32 R16, RZ, RZ, 0x437c0000 ;  /* 0x437c0000ff107424 */ /* 0x000fe400078e00ff */
[----:B------:R-:W-:-:S05]  /*05c0*/  VIADD R12, R12, UR6 ;  /* 0x000000060c0c7c36 */ /* 0x000fca0008000000 */
[----:B------:R-:W-:Y:S01]  /*05d0*/  ISETP.GE.AND P0, PT, R12, UR7, PT ;  /* 0x000000070c007c0c */ /* 0x000fe2000bf06270 */
[----:B0-2---:R-:W-:-:S04]  /*05e0*/  FADD R11, -R10, R7 ;  /* 0x000000070a0b7221 */ /* 0x005fc80000000100 */
[----:B------:R-:W-:-:S04]  /*05f0*/  FFMA.SAT R13, R11, R14, 0.5 ;  /* 0x3f0000000b0d7423 */ /* 0x000fc8000000200e */
[----:B------:R-:W-:-:S04]  /*0600*/  FFMA.RM R13, R13, R16, 12582913 ;  /* 0x4b4000010d0d7423 */ /* 0x000fc80000004010 */
[C---:B------:R-:W-:Y:S01]  /*0610*/  FADD R14, R13.reuse, -12583039 ;  /* 0xcb40007f0d0e7421 */ /* 0x040fe20000000000 */
[----:B------:R-:W-:-:S03]  /*0620*/  SHF.L.U32 R6, R13, 0x17, RZ ;  /* 0x000000170d067819 */ /* 0x000fc600000006ff */
[----:B------:R-:W-:-:S04]  /*0630*/  FFMA R14, R11, 1.4426950216293334961, -R14 ;  /* 0x3fb8aa3b0b0e7823 */ /* 0x000fc8000000080e */
[----:B------:R-:W-:-:S06]  /*0640*/  FFMA R14, R11, 1.925963033500011079e-08, R14 ;  /* 0x32a570600b0e7823 */ /* 0x000fcc000000000e */
[----:B------:R-:W0:Y:S02]  /*0650*/  MUFU.EX2 R14, R14 ;  /* 0x0000000e000e7308 */ /* 0x000e240000000800 */
[----:B0-----:R-:W-:Y:S01]  /*0660*/  FFMA R3, R6, R14, R3 ;  /* 0x0000000e06037223 */ /* 0x001fe20000000003 */
[----:B------:R-:W-:Y:S06]  /*0670*/  @!P0 BRA `(.L_x_36) ;  /* 0xfffffffc00b88947 */ /* 0x000fec000383ffff */
.L_x_35:
[----:B-1----:R-:W-:Y:S05]  /*0680*/  BSYNC.RECONVERGENT B0 ;  /* 0x0000000000007941 */ /* 0x002fea0003800200 */
.L_x_34:
[----:B------:R1:W-:Y:S01]  /*0690*/  STS [R0], R3 ;  /* 0x0000000300007388 */ /* 0x0003e20000000800 */
[----:B------:R-:W-:Y:S01]  /*06a0*/  UISETP.GE.U32.AND UP0, UPT, UR6, 0x2, UPT ;  /* 0x000000020600788c */ /* 0x000fe2000bf06070 */
[----:B------:R-:W-:Y:S08]  /*06b0*/  BAR.SYNC.DEFER_BLOCKING 0x0 ;  /* 0x0000000000007b1d */ /* 0x000ff00000010000 */
[----:B-1----:R-:W-:Y:S05]  /*06c0*/  BRA.U !UP0, `(.L_x_37) ;  /* 0x0000000108307547 */ /* 0x002fea000b800000 */
[----:B------:R-:W-:-:S07]  /*06d0*/  IMAD.U32 R3, RZ, RZ, UR6 ;  /* 0x00000006ff037e24 */ /* 0x000fce000f8e00ff */
.L_x_38:
[----:B------:R-:W-:-:S04]  /*06e0*/  SHF.R.U32.HI R7, RZ, 0x1, R3 ;  /* 0x00000001ff077819 */ /* 0x000fc80000011603 */
[----:B------:R-:W-:-:S13]  /*06f0*/  ISETP.GE.U32.AND P0, PT, R2, R7, PT ;  /* 0x000000070200720c */ /* 0x000fda0003f06070 */
[----:B------:R-:W-:Y:S01]  /*0700*/  @!P0 IMAD R4, R7, 0x4, R0 ;  /* 0x0000000407048824 */ /* 0x000fe200078e0200 */
[----:B------:R-:W-:Y:S05]  /*0710*/  @!P0 LDS R5, [R0] ;  /* 0x0000000000058984 */ /* 0x000fea0000000800 */
[----:B------:R-:W1:Y:S02]  /*0720*/  @!P0 LDS R4, [R4] ;  /* 0x0000000004048984 */ /* 0x000e640000000800 */
[----:B-1----:R-:W-:-:S05]  /*0730*/  @!P0 FADD R5, R4, R5 ;  /* 0x0000000504058221 */ /* 0x002fca0000000000 */
[----:B------:R1:W-:Y:S01]  /*0740*/  @!P0 STS [R0], R5 ;  /* 0x0000000500008388 */ /* 0x0003e20000000800 */
[----:B------:R-:W-:Y:S01]  /*0750*/  BAR.SYNC.DEFER_BLOCKING 0x0 ;  /* 0x0000000000007b1d */ /* 0x000fe20000010000 */
[----:B------:R-:W-:Y:S01]  /*0760*/  ISETP.GT.U32.AND P0, PT, R3, 0x3, PT ;  /* 0x000000030300780c */ /* 0x000fe20003f04070 */
[----:B------:R-:W-:-:S12]  /*0770*/  IMAD.MOV.U32 R3, RZ, RZ, R7 ;  /* 0x000000ffff037224 */ /* 0x000fd800078e0007 */
[----:B-1----:R-:W-:Y:S05]  /*0780*/  @P0 BRA `(.L_x_38) ;  /* 0xfffffffc00d40947 */ /* 0x002fea000383ffff */
.L_x_37:
[----:B------:R-:W1:Y:S01]  /*0790*/  S2UR UR5, SR_CgaCtaId ;  /* 0x00000000000579c3 */ /* 0x000e620000008800 */
[----:B------:R-:W-:Y:S01]  /*07a0*/  UMOV UR4, 0x400 ;  /* 0x0000040000047882 */ /* 0x000fe20000000000 */
[----:B------:R-:W3:Y:S06]  /*07b0*/  LDCU UR7, c[0x0][0x38c] ;  /* 0x00007180ff0777ac */ /* 0x000eec0008000800 */
[----:B------:R-:W4:Y:S01]  /*07c0*/  LDC.64 R6, c[0x0][0x380] ;  /* 0x0000e000ff067b82 */ /* 0x000f220000000a00 */
[----:B-1----:R-:W-:Y:S01]  /*07d0*/  ULEA UR4, UR5, UR4, 0x18 ;  /* 0x0000000405047291 */ /* 0x002fe2000f8ec0ff */
[----:B------:R-:W1:Y:S08]  /*07e0*/  LDCU UR5, c[0x0][0x390] ;  /* 0x00007200ff0577ac */ /* 0x000e700008000800 */
[----:B------:R-:W0:Y:S02]  /*07f0*/  LDS R3, [UR4] ;  /* 0x00000004ff037984 */ /* 0x000e240008000800 */
[----:B------:R-:W5:Y:S01]  /*0800*/  LDCU UR4, c[0x0][0x38c] ;  /* 0x00007180ff0477ac */ /* 0x000f620008000800 */
[----:B------:R-:W-:Y:S01]  /*0810*/  BAR.SYNC.DEFER_BLOCKING 0x0 ;  /* 0x0000000000007b1d */ /* 0x000fe20000010000 */
[----:B-----5:R-:W-:-:S13]  /*0820*/  ISETP.GE.AND P0, PT, R2, UR4, PT ;  /* 0x0000000402007c0c */ /* 0x020fda000bf06270 */
[----:B-1-34-:R-:W-:Y:S05]  /*0830*/  @P0 EXIT ;  /* 0x000000000000094d */ /* 0x01afea0003800000 */
.L_x_41:
[----:B------:R-:W-:-:S04]  /*0840*/  IMAD R5, R9, UR7, R2 ;  /* 0x0000000709057c24 */ /* 0x000fc8000f8e0202 */
[----:B------:R-:W-:-:S04]  /*0850*/  IMAD R5, R5, UR5, R8 ;  /* 0x0000000505057c24 */ /* 0x000fc8000f8e0208 */
[----:B------:R-:W-:-:S05]  /*0860*/  IMAD.WIDE R4, R5, 0x4, R6 ;  /* 0x0000000405047825 */ /* 0x000fca00078e0206 */
[----:B0-----:R-:W2:Y:S01]  /*0870*/  LDG.E R11, desc[UR8][R4.64] ;  /* 0x00000008040b7981 */ /* 0x001ea2000c1e1900 */
[----:B------:R-:W-:Y:S02]  /*0880*/  HFMA2 R0, -RZ, RZ, 0.96630859375, -0.0022525787353515625 ;  /* 0x3bbb989dff007431 */ /* 0x000fe400000001ff */
[----:B------:R-:W-:Y:S01]  /*0890*/  IMAD.MOV.U32 R13, RZ, RZ, 0x437c0000 ;  /* 0x437c0000ff0d7424 */ /* 0x000fe200078e00ff */
[----:B------:R-:W0:Y:S01]  /*08a0*/  MUFU.RCP R14, R3 ;  /* 0x00000003000e7308 */ /* 0x000e220000001000 */
[----:B------:R-:W-:Y:S01]  /*08b0*/  BSSY.RECONVERGENT B0, `(.L_x_39) ;  /* 0x0000014000007945 */ /* 0x000fe20003800200 */
[----:B--2---:R-:W-:-:S04]  /*08c0*/  FADD R11, -R10, R11 ;  /* 0x0000000b0a0b7221 */ /* 0x004fc80000000100 */
[----:B------:R-:W-:-:S04]  /*08d0*/  FFMA.SAT R0, R11, R0, 0.5 ;  /* 0x3f0000000b007423 */ /* 0x000fc80000002000 */
[----:B------:R-:W-:Y:S01]  /*08e0*/  FFMA.RM R0, R0, R13, 12582913 ;  /* 0x4b40000100007423 */ /* 0x000fe2000000400d */
[----:B0-----:R-:W-:-:S03]  /*08f0*/  FFMA R13, -R3, R14, 1 ;  /* 0x3f800000030d7423 */ /* 0x001fc6000000010e */
[C---:B------:R-:W-:Y:S01]  /*0900*/  FADD R12, R0.reuse, -12583039 ;  /* 0xcb40007f000c7421 */ /* 0x040fe20000000000 */
[----:B------:R-:W-:Y:S02]  /*0910*/  IMAD.SHL.U32 R0, R0, 0x800000, RZ ;  /* 0x0080000000007824 */ /* 0x000fe400078e00ff */
[----:B------:R-:W-:Y:S01]  /*0920*/  FFMA R13, R14, R13, R14 ;  /* 0x0000000d0e0d7223 */ /* 0x000fe2000000000e */
[----:B------:R-:W-:-:S04]  /*0930*/  FFMA R12, R11, 1.4426950216293334961, -R12 ;  /* 0x3fb8aa3b0b0c7823 */ /* 0x000fc8000000080c */
[----:B------:R-:W-:-:S04]  /*0940*/  FFMA R12, R11, 1.925963033500011079e-08, R12 ;  /* 0x32a570600b0c7823 */ /* 0x000fc8000000000c */
[----:B------:R-:W0:Y:S02]  /*0950*/  MUFU.EX2 R11, R12 ;  /* 0x0000000c000b7308 */ /* 0x000e240000000800 */
[----:B0-----:R-:W-:-:S06]  /*0960*/  FMUL R0, R0, R11 ;  /* 0x0000000b00007220 */ /* 0x001fcc0000400000 */
[----:B------:R-:W0:Y:S01]  /*0970*/  FCHK P0, R0, R3 ;  /* 0x0000000300007302 */ /* 0x000e220000000000 */
[----:B------:R-:W-:-:S04]  /*0980*/  FFMA R14, R0, R13, RZ ;  /* 0x0000000d000e7223 */ /* 0x000fc800000000ff */
[----:B------:R-:W-:-:S04]  /*0990*/  FFMA R11, -R3, R14, R0 ;  /* 0x0000000e030b7223 */ /* 0x000fc80000000100 */
[----:B------:R-:W-:Y:S01]  /*09a0*/  FFMA R11, R13, R11, R14 ;  /* 0x0000000b0d0b7223 */ /* 0x000fe2000000000e */
[----:B0-----:R-:W-:Y:S06]  /*09b0*/  @!P0 BRA `(.L_x_40) ;  /* 0x00000000000c8947 */ /* 0x001fec0003800000 */
[----:B------:R-:W-:-:S07]  /*09c0*/  MOV R12, 0x9e0 ;  /* 0x000009e0000c7802 */ /* 0x000fce0000000f00 */
[----:B------:R-:W-:Y:S05]  /*09d0*/  CALL.REL.NOINC `($__internal_1_$__cuda_sm3x_div_rn_noftz_f32_slowpath) ;  /* 0x00000000001c7944 */ /* 0x000fea0003c00000 */
[----:B------:R-:W-:-:S07]  /*09e0*/  MOV R11, R0 ;  /* 0x00000000000b7202 */ /* 0x000fce0000000f00 */
.L_x_40:
[----:B------:R-:W-:Y:S05]  /*09f0*/  BSYNC.RECONVERGENT B0 ;  /* 0x0000000000007941 */ /* 0x000fea0003800200 */
.L_x_39:
[----:B------:R1:W-:Y:S01]  /*0a00*/  STG.E desc[UR8][R4.64], R11 ;  /* 0x0000000b04007986 */ /* 0x0003e2000c101908 */
[----:B------:R-:W-:-:S05]  /*0a10*/  VIADD R2, R2, UR6 ;  /* 0x0000000602027c36 */ /* 0x000fca0008000000 */
[----:B------:R-:W-:-:S13]  /*0a20*/  ISETP.GE.AND P0, PT, R2, UR7, PT ;  /* 0x0000000702007c0c */ /* 0x000fda000bf06270 */
[----:B-1----:R-:W-:Y:S05]  /*0a30*/  @!P0 BRA `(.L_x_41) ;  /* 0xfffffffc00808947 */ /* 0x002fea000383ffff */
[----:B------:R-:W-:Y:S05]  /*0a40*/  EXIT ;  /* 0x000000000000794d */ /* 0x000fea0003800000 */
        .weak           $__internal_1_$__cuda_sm3x_div_rn_noftz_f32_slowpath
        .type           $__internal_1_$__cuda_sm3x_div_rn_noftz_f32_slowpath,@function
        .size           $__internal_1_$__cuda_sm3x_div_rn_noftz_f32_slowpath,(.L_x_78 - $__internal_1_$__cuda_sm3x_div_rn_noftz_f32_slowpath)
$__internal_1_$__cuda_sm3x_div_rn_noftz_f32_slowpath:
[--C-:B------:R-:W-:Y:S01]  /*0a50*/  SHF.R.U32.HI R13, RZ, 0x17, R3.reuse ;  /* 0x00000017ff0d7819 */ /* 0x100fe20000011603 */
[----:B------:R-:W-:Y:S01]  /*0a60*/  BSSY.RECONVERGENT B1, `(.L_x_42) ;  /* 0x0000064000017945 */ /* 0x000fe20003800200 */
[--C-:B------:R-:W-:Y:S01]  /*0a70*/  SHF.R.U32.HI R11, RZ, 0x17, R0.reuse ;  /* 0x00000017ff0b7819 */ /* 0x100fe20000011600 */
[----:B------:R-:W-:Y:S01]  /*0a80*/  IMAD.MOV.U32 R14, RZ, RZ, R0 ;  /* 0x000000ffff0e7224 */ /* 0x000fe200078e0000 */
[----:B------:R-:W-:Y:S01]  /*0a90*/  LOP3.LUT R13, R13, 0xff, RZ, 0xc0, !PT ;  /* 0x000000ff0d0d7812 */ /* 0x000fe200078ec0ff */
[----:B------:R-:W-:Y:S01]  /*0aa0*/  IMAD.MOV.U32 R15, RZ, RZ, R3 ;  /* 0x000000ffff0f7224 */ /* 0x000fe200078e0003 */
[----:B------:R-:W-:-:S03]  /*0ab0*/  LOP3.LUT R16, R11, 0xff, RZ, 0xc0, !PT ;  /* 0x000000ff0b107812 */ /* 0x000fc600078ec0ff */
[----:B------:R-:W-:Y:S01]  /*0ac0*/  VIADD R17, R13, 0xffffffff ;  /* 0xffffffff0d117836 */ /* 0x000fe20000000000 */
[----:B------:R-:W-:-:S04]  /*0ad0*/  IADD3 R18, PT, PT, R16, -0x1, RZ ;  /* 0xffffffff10127810 */ /* 0x000fc80007ffe0ff */
        /* <DEDUP_REMOVED lines=25> */
[----:B------:R-:W-:-:S03]  /*0c70*/  @!P1 FFMA R15, R3, 1.84467440737095516160e+19, RZ ;  /* 0x5f800000030f9823 */ /* 0x000fc600000000ff */
[----:B------:R-:W-:-:S07]  /*0c80*/  @!P1 IADD3 R11, PT, PT, R11, 0x40, RZ ;  /* 0x000000400b0b9810 */ /* 0x000fce0007ffe0ff */
.L_x_43:
[----:B------:R-:W-:Y:S01]  /*0c90*/  LEA R0, R13, 0xc0800000, 0x17 ;  /* 0xc08000000d007811 */ /* 0x000fe200078eb8ff */
[----:B------:R-:W-:Y:S01]  /*0ca0*/  VIADD R16, R16, 0xffffff81 ;  /* 0xffffff8110107836 */ /* 0x000fe20000000000 */
[----:B------:R-:W-:Y:S03]  /*0cb0*/  BSSY.RECONVERGENT B2, `(.L_x_48) ;  /* 0x0000035000027945 */ /* 0x000fe60003800200 */
[----:B------:R-:W-:Y:S02]  /*0cc0*/  IMAD.IADD R17, R15, 0x1, -R0 ;  /* 0x000000010f117824 */ /* 0x000fe400078e0a00 */
[C---:B------:R-:W-:Y:S01]  /*0cd0*/  IMAD R0, R16.reuse, -0x800000, R14 ;  /* 0xff80000010007824 */ /* 0x040fe200078e020e */
[----:B------:R-:W-:Y:S01]  /*0ce0*/  IADD3 R16, PT, PT, R16, 0x7f, -R13 ;  /* 0x0000007f10107810 */ /* 0x000fe20007ffe80d */
[----:B------:R-:W0:Y:S01]  /*0cf0*/  MUFU.RCP R15, R17 ;  /* 0x00000011000f7308 */ /* 0x000e220000001000 */
[----:B------:R-:W-:-:S02]  /*0d00*/  FADD.FTZ R19, -R17, -RZ ;  /* 0x800000ff11137221 */ /* 0x000fc40000010100 */
[----:B------:R-:W-:Y:S02]  /*0d10*/  IADD3 R16, PT, PT, R16, R11, RZ ;  /* 0x0000000b10107210 */ /* 0x000fe40007ffe0ff */
[----:B0-----:R-:W-:-:S04]  /*0d20*/  FFMA R18, R15, R19, 1 ;  /* 0x3f8000000f127423 */ /* 0x001fc80000000013 */
[----:B------:R-:W-:-:S04]  /*0d30*/  FFMA R15, R15, R18, R15 ;  /* 0x000000120f0f7223 */ /* 0x000fc8000000000f */
[----:B------:R-:W-:-:S04]  /*0d40*/  FFMA R14, R0, R15, RZ ;  /* 0x0000000f000e7223 */ /* 0x000fc800000000ff */
[----:B------:R-:W-:-:S04]  /*0d50*/  FFMA R18, R19, R14, R0 ;  /* 0x0000000e13127223 */ /* 0x000fc80000000000 */
[----:B------:R-:W-:-:S04]  /*0d60*/  FFMA R14, R15, R18, R14 ;  /* 0x000000120f0e7223 */ /* 0x000fc8000000000e */
[----:B------:R-:W-:-:S04]  /*0d70*/  FFMA R19, R19, R14, R0 ;  /* 0x0000000e13137223 */ /* 0x000fc80000000000 */
        /* <DEDUP_REMOVED lines=14> */
[-CC-:B------:R-:W-:Y:S01]  /*0e60*/  FFMA.RZ R11, R15, R19.reuse, R14.reuse ;  /* 0x000000130f0b7223 */ /* 0x180fe2000000c00e */
[C---:B------:R-:W-:Y:S02]  /*0e70*/  IADD3 R16, PT, PT, R17.reuse, 0x20, RZ ;  /* 0x0000002011107810 */ /* 0x040fe40007ffe0ff */
[----:B------:R-:W-:Y:S02]  /*0e80*/  ISETP.NE.AND P2, PT, R17, RZ, PT ;  /* 0x000000ff1100720c */ /* 0x000fe40003f45270 */
[----:B------:R-:W-:Y:S01]  /*0e90*/  LOP3.LUT R13, R11, 0x7fffff, RZ, 0xc0, !PT ;  /* 0x007fffff0b0d7812 */ /* 0x000fe200078ec0ff */
[CCC-:B------:R-:W-:Y:S01]  /*0ea0*/  FFMA.RP R11, R15.reuse, R19.reuse, R14.reuse ;  /* 0x000000130f0b7223 */ /* 0x1c0fe2000000800e */
[----:B------:R-:W-:Y:S01]  /*0eb0*/  FFMA.RM R14, R15, R19, R14 ;  /* 0x000000130f0e7223 */ /* 0x000fe2000000400e */
[----:B------:R-:W-:Y:S01]  /*0ec0*/  IMAD.MOV R15, RZ, RZ, -R17 ;  /* 0x000000ffff0f7224 */ /* 0x000fe200078e0a11 */
[----:B------:R-:W-:Y:S02]  /*0ed0*/  LOP3.LUT R13, R13, 0x800000, RZ, 0xfc, !PT ;  /* 0x008000000d0d7812 */ /* 0x000fe400078efcff */
[----:B------:R-:W-:-:S02]  /*0ee0*/  ISETP.NE.AND P1, PT, R17, RZ, PT ;  /* 0x000000ff1100720c */ /* 0x000fc40003f25270 */
[----:B------:R-:W-:Y:S02]  /*0ef0*/  SHF.L.U32 R16, R13, R16, RZ ;  /* 0x000000100d107219 */ /* 0x000fe400000006ff */
[----:B------:R-:W-:Y:S02]  /*0f00*/  FSETP.NEU.FTZ.AND P0, PT, R11, R14, PT ;  /* 0x0000000e0b00720b */ /* 0x000fe40003f1d000 */
[----:B------:R-:W-:Y:S02]  /*0f10*/  SEL R14, R15, RZ, P2 ;  /* 0x000000ff0f0e7207 */ /* 0x000fe40001000000 */
[----:B------:R-:W-:Y:S02]  /*0f20*/  ISETP.NE.AND P1, PT, R16, RZ, P1 ;  /* 0x000000ff1000720c */ /* 0x000fe40000f25270 */
[----:B------:R-:W-:Y:S02]  /*0f30*/  SHF.R.U32.HI R14, RZ, R14, R13 ;  /* 0x0000000eff0e7219 */ /* 0x000fe4000001160d */
[----:B------:R-:W-:-:S02]  /*0f40*/  PLOP3.LUT P0, PT, P0, P1, PT, 0xf8, 0x8f ;  /* 0x00000000008f781c */ /* 0x000fc40000703f70 */
[----:B------:R-:W-:Y:S02]  /*0f50*/  SHF.R.U32.HI R16, RZ, 0x1, R14 ;  /* 0x00000001ff107819 */ /* 0x000fe4000001160e */
[----:B------:R-:W-:-:S04]  /*0f60*/  SEL R11, RZ, 0x1, !P0 ;  /* 0x00000001ff0b7807 */ /* 0x000fc80004000000 */
[----:B------:R-:W-:-:S04]  /*0f70*/  LOP3.LUT R11, R11, 0x1, R16, 0xf8, !PT ;  /* 0x000000010b0b7812 */ /* 0x000fc800078ef810 */
[----:B------:R-:W-:-:S05]  /*0f80*/  LOP3.LUT R11, R11, R14, RZ, 0xc0, !PT ;  /* 0x0000000e0b0b7212 */ /* 0x000fca00078ec0ff */
[----:B------:R-:W-:-:S05]  /*0f90*/  IMAD.IADD R11, R16, 0x1, R11 ;  /* 0x00000001100b7824 */ /* 0x000fca00078e020b */
[----:B------:R-:W-:Y:S01]  /*0fa0*/  LOP3.LUT R0, R11, R0, RZ, 0xfc, !PT ;  /* 0x000000000b007212 */ /* 0x000fe200078efcff */
[----:B------:R-:W-:Y:S06]  /*0fb0*/  BRA `(.L_x_51) ;  /* 0x0000000000107947 */ /* 0x000fec0003800000 */
.L_x_50:
[----:B------:R-:W-:-:S04]  /*0fc0*/  LOP3.LUT R0, R0, 0x80000000, RZ, 0xc0, !PT ;  /* 0x8000000000007812 */ /* 0x000fc800078ec0ff */
[----:B------:R-:W-:Y:S01]  /*0fd0*/  LOP3.LUT R0, R0, 0x7f800000, RZ, 0xfc, !PT ;  /* 0x7f80000000007812 */ /* 0x000fe200078efcff */
[----:B------:R-:W-:Y:S06]  /*0fe0*/  BRA `(.L_x_51) ;  /* 0x0000000000047947 */ /* 0x000fec0003800000 */
.L_x_49:
[----:B------:R-:W-:-:S07]  /*0ff0*/  LEA R0, R16, R0, 0x17 ;  /* 0x0000000010007211 */ /* 0x000fce00078eb8ff */
.L_x_51:
[----:B------:R-:W-:Y:S05]  /*1000*/  BSYNC.RECONVERGENT B2 ;  /* 0x0000000000027941 */ /* 0x000fea0003800200 */
.L_x_48:
[----:B------:R-:W-:Y:S05]  /*1010*/  BRA `(.L_x_52) ;  /* 0x0000000000207947 */ /* 0x000fea0003800000 */
.L_x_47:
[----:B------:R-:W-:-:S04]  /*1020*/  LOP3.LUT R0, R15, 0x80000000, R14, 0x48, !PT ;  /* 0x800000000f007812 */ /* 0x000fc800078e480e */
[----:B------:R-:W-:Y:S01]  /*1030*/  LOP3.LUT R0, R0, 0x7f800000, RZ, 0xfc, !PT ;  /* 0x7f80000000007812 */ /* 0x000fe200078efcff */
[----:B------:R-:W-:Y:S06]  /*1040*/  BRA `(.L_x_52) ;  /* 0x0000000000147947 */ /* 0x000fec0003800000 */
.L_x_46:
[----:B------:R-:W-:Y:S01]  /*1050*/  LOP3.LUT R0, R15, 0x80000000, R14, 0x48, !PT ;  /* 0x800000000f007812 */ /* 0x000fe200078e480e */
[----:B------:R-:W-:Y:S06]  /*1060*/  BRA `(.L_x_52) ;  /* 0x00000000000c7947 */ /* 0x000fec0003800000 */
.L_x_45:
[----:B------:R-:W0:Y:S01]  /*1070*/  MUFU.RSQ R0, -QNAN ;  /* 0xffc0000000007908 */ /* 0x000e220000001400 */
[----:B------:R-:W-:Y:S05]  /*1080*/  BRA `(.L_x_52) ;  /* 0x0000000000047947 */ /* 0x000fea0003800000 */
.L_x_44:
[----:B------:R-:W-:-:S07]  /*1090*/  FADD.FTZ R0, R0, R3 ;  /* 0x0000000300007221 */ /* 0x000fce0000010000 */
.L_x_52:
[----:B------:R-:W-:Y:S05]  /*10a0*/  BSYNC.RECONVERGENT B1 ;  /* 0x0000000000017941 */ /* 0x000fea0003800200 */
.L_x_42:
[----:B------:R-:W-:-:S04]  /*10b0*/  IMAD.MOV.U32 R13, RZ, RZ, 0x0 ;  /* 0x00000000ff0d7424 */ /* 0x000fc800078e00ff */
[----:B0-----:R-:W-:Y:S05]  /*10c0*/  RET.REL.NODEC R12 `(_Z14softmax_kernelPfiii) ;  /* 0xffffffec0ccc7950 */ /* 0x001fea0003c3ffff */
.L_x_53:
        /* <DEDUP_REMOVED lines=11> */
.L_x_78:


//--------------------- .text._Z21compute_scores_kernelPKfS0_Pfiiii --------------------------
	.section	.text._Z21compute_scores_kernelPKfS0_Pfiiii,"ax",@progbits
	.align	128
        .global         _Z21compute_scores_kernelPKfS0_Pfiiii
        .type           _Z21compute_scores_kernelPKfS0_Pfiiii,@function
        .size           _Z21compute_scores_kernelPKfS0_Pfiiii,(.L_x_80 - _Z21compute_scores_kernelPKfS0_Pfiiii)
        .other          _Z21compute_scores_kernelPKfS0_Pfiiii,@"STO_CUDA_ENTRY STV_DEFAULT"
_Z21compute_scores_kernelPKfS0_Pfiiii:
.text._Z21compute_scores_kernelPKfS0_Pfiiii:
[----:B------:R-:W-:Y:S01]  /*0000*/  LDC R1, c[0x0][0x37c] ;  /* 0x0000df00ff017b82 */ /* 0x000fe20000000800 */
[----:B------:R-:W0:Y:S01]  /*0010*/  S2R R0, SR_CTAID.Y ;  /* 0x0000000000007919 */ /* 0x000e220000002600 */
[----:B------:R-:W1:Y:S06]  /*0020*/  LDCU UR7, c[0x0][0x3a4] ;  /* 0x00007480ff0777ac */ /* 0x000e6c0008000800 */
[----:B------:R-:W2:Y:S01]  /*0030*/  S2UR UR10, SR_CTAID.Z ;  /* 0x00000000000a79c3 */ /* 0x000ea20000002700 */
[----:B------:R-:W-:Y:S01]  /*0040*/  HFMA2 R23, -RZ, RZ, 0, 0 ;  /* 0x00000000ff177431 */ /* 0x000fe200000001ff */
[----:B------:R-:W0:Y:S01]  /*0050*/  S2R R15, SR_TID.Y ;  /* 0x00000000000f7919 */ /* 0x000e220000002200 */
[----:B------:R-:W3:Y:S01]  /*0060*/  LDCU.64 UR8, c[0x0][0x358] ;  /* 0x00006b00ff0877ac */ /* 0x000ee20008000a00 */
[----:B------:R-:W4:Y:S01]  /*0070*/  S2R R2, SR_CTAID.X ;  /* 0x0000000000027919 */ /* 0x000f220000002500 */
[----:B------:R-:W4:Y:S01]  /*0080*/  S2R R13, SR_TID.X ;  /* 0x00000000000d7919 */ /* 0x000f220000002100 */
[----:B-1----:R-:W-:Y:S01]  /*0090*/  UISETP.GE.AND UP0, UPT, UR7, 0x1, UPT ;  /* 0x000000010700788c */ /* 0x002fe2000bf06270 */
[----:B0-----:R-:W-:-:S02]  /*00a0*/  LEA R0, R0, R15, 0x4 ;  /* 0x0000000f00007211 */ /* 0x001fc400078e20ff */
[----:B----4-:R-:W-:-:S06]  /*00b0*/  LEA R3, R2, R13, 0x4 ;  /* 0x0000000d02037211 */ /* 0x010fcc00078e20ff */
[----:B--23--:R-:W-:Y:S05]  /*00c0*/  BRA.U !UP0, `(.L_x_54) ;  /* 0x0000000d081c7547 */ /* 0x00cfea000b800000 */
[----:B------:R-:W0:Y:S01]  /*00d0*/  S2UR UR6, SR_CgaCtaId ;  /* 0x00000000000679c3 */ /* 0x000e220000008800 */
[----:B------:R-:W-:Y:S01]  /*00e0*/  UMOV UR4, 0x400 ;  /* 0x0000040000047882 */ /* 0x000fe20000000000 */
[----:B------:R-:W-:Y:S01]  /*00f0*/  UISETP.GE.U32.AND UP0, UPT, UR7, 0x11, UPT ;  /* 0x000000110700788c */ /* 0x000fe2000bf06070 */
[----:B------:R-:W-:Y:S01]  /*0100*/  IMAD.MOV.U32 R23, RZ, RZ, RZ ;  /* 0x000000ffff177224 */ /* 0x000fe200078e00ff */
[----:B------:R-:W-:-:S04]  /*0110*/  UIADD3 UR5, UPT, UPT, UR4, 0x400, URZ ;  /* 0x0000040004057890 */ /* 0x000fc8000fffe0ff */
[----:B------:R-:W1:Y:S01]  /*0120*/  LDC R20, c[0x0][0x3a0] ;  /* 0x0000e800ff147b82 */ /* 0x000e620000000800 */
[----:B0-----:R-:W-:Y:S02]  /*0130*/  ULEA UR4, UR6, UR4, 0x18 ;  /* 0x0000000406047291 */ /* 0x001fe4000f8ec0ff */
[----:B------:R-:W-:Y:S02]  /*0140*/  ULEA UR5, UR6, UR5, 0x18 ;  /* 0x0000000506057291 */ /* 0x000fe4000f8ec0ff */
[----:B------:R-:W-:Y:S02]  /*0150*/  UIADD3 UR6, UPT, UPT, UR7, 0xf, URZ ;  /* 0x0000000f07067890 */ /* 0x000fe4000fffe0ff */
[----:B------:R-:W-:Y:S01]  /*0160*/  LEA R2, R15, UR4, 0x6 ;  /* 0x000000040f027c11 */ /* 0x000fe2000f8e30ff */
[----:B------:R-:W-:Y:S01]  /*0170*/  UMOV UR4, URZ ;  /* 0x000000ff00047c82 */ /* 0x000fe20008000000 */
[C---:B------:R-:W-:Y:S01]  /*0180*/  LEA R16, R13.reuse, UR5, 0x2 ;  /* 0x000000050d107c11 */ /* 0x040fe2000f8e10ff */
[----:B-1----:R-:W-:Y:S01]  /*0190*/  IMAD R22, R0, R20, UR10 ;  /* 0x0000000a00167e24 */ /* 0x002fe2000f8e0214 */
[----:B------:R-:W-:Y:S01]  /*01a0*/  LEA R21, R13, R2, 0x2 ;  /* 0x000000020d157211 */ /* 0x000fe200078e10ff */
[----:B------:R-:W-:Y:S01]  /*01b0*/  IMAD R20, R3, R20, UR10 ;  /* 0x0000000a03147e24 */ /* 0x000fe2000f8e0214 */
[----:B------:R-:W-:Y:S01]  /*01c0*/  LEA R19, R15, R16, 0x6 ;  /* 0x000000100f137211 */ /* 0x000fe200078e30ff */
[----:B------:R-:W-:Y:S06]  /*01d0*/  BRA.U !UP0, `(.L_x_55) ;  /* 0x0000000508e87547 */ /* 0x000fec000b800000 */
[----:B------:R-:W0:Y:S01]  /*01e0*/  LDC.64 R24, c[0x0][0x388] ;  /* 0x0000e200ff187b82 */ /* 0x000e220000000a00 */
[----:B------:R-:W1:Y:S01]  /*01f0*/  LDCU UR11, c[0x0][0x398] ;  /* 0x00007300ff0b77ac */ /* 0x000e620008000800 */
[----:B------:R-:W-:Y:S01]  /*0200*/  IMAD R18, R20, UR7, R15 ;  /* 0x0000000714127c24 */ /* 0x000fe2000f8e020f */
[----:B------:R-:W-:Y:S01]  /*0210*/  MOV R14, R13 ;  /* 0x0000000d000e7202 */ /* 0x000fe20000000f00 */
[----:B------:R-:W-:Y:S01]  /*0220*/  IMAD R17, R22, UR7, R13 ;  /* 0x0000000716117c24 */ /* 0x000fe2000f8e020d */
[----:B------:R-:W-:Y:S01]  /*0230*/  USHF.R.U32.HI UR4, URZ, 0x4, UR6 ;  /* 0x00000004ff047899 */ /* 0x000fe20008011606 */
[----:B------:R-:W-:Y:S01]  /*0240*/  IMAD.MOV.U32 R23, RZ, RZ, RZ ;  /* 0x000000ffff177224 */ /* 0x000fe200078e00ff */
[----:B------:R-:W-:Y:S01]  /*0250*/  MOV R12, R15 ;  /* 0x0000000f000c7202 */ /* 0x000fe20000000f00 */
[----:B------:R-:W2:Y:S01]  /*0260*/  LDCU UR5, c[0x0][0x3a4] ;  /* 0x00007480ff0577ac */ /* 0x000ea20008000800 */
[----:B------:R-:W-:Y:S01]  /*0270*/  ULOP3.LUT UR4, UR4, 0x7fffffe, URZ, 0xc0, !UPT ;  /* 0x07fffffe04047892 */ /* 0x000fe2000f8ec0ff */
[----:B------:R-:W3:Y:S03]  /*0280*/  LDCU UR12, c[0x0][0x39c] ;  /* 0x00007380ff0c77ac */ /* 0x000ee60008000800 */
[----:B------:R-:W-:Y:S01]  /*0290*/  UIADD3 UR4, UPT, UPT, -UR4, URZ, URZ ;  /* 0x000000ff04047290 */ /* 0x000fe2000fffe1ff */
[----:B-1----:R-:W-:-:S13]  /*02a0*/  ISETP.GE.AND P1, PT, R0, UR11, PT ;  /* 0x0000000b00007c0c */ /* 0x002fda000bf26270 */
.L_x_56:
[----:B--2---:R-:W-:Y:S01]  /*02b0*/  UMOV UR7, UR5 ;  /* 0x0000000500077c82 */ /* 0x004fe20008000000 */
[----:B---3--:R-:W-:Y:S01]  /*02c0*/  ISETP.GE.AND P0, PT, R3, UR12, PT ;  /* 0x0000000c03007c0c */ /* 0x008fe2000bf06270 */
[----:B------:R-:W-:Y:S01]  /*02d0*/  HFMA2 R28, -RZ, RZ, 0, 0 ;  /* 0x00000000ff1c7431 */ /* 0x000fe200000001ff */
[----:B------:R-:W-:Y:S01]  /*02e0*/  ISETP.GE.OR P2, PT, R14, UR7, P1 ;  /* 0x000000070e007c0c */ /* 0x000fe20008f46670 */
[----:B------:R-:W-:Y:S01]  /*02f0*/  IMAD.MOV.U32 R6, RZ, RZ, RZ ;  /* 0x000000ffff067224 */ /* 0x000fe200078e00ff */
[----:B------:R-:W-:Y:S01]  /*0300*/  ISETP.GE.OR P3, PT, R12, UR7, P0 ;  /* 0x000000070c007c0c */ /* 0x000fe20008766670 */
[----:B0-----:R-:W-:-:S10]  /*0310*/  IMAD.WIDE R26, R18, 0x4, R24 ;  /* 0x00000004121a7825 */ /* 0x001fd400078e0218 */
[----:B------:R-:W0:Y:S02]  /*0320*/  @!P2 LDC.64 R4, c[0x0][0x380] ;  /* 0x0000e000ff04ab82 */ /* 0x000e240000000a00 */
[----:B------:R-:W2:Y:S01]  /*0330*/  @!P3 LDG.E R28, desc[UR8][R26.64] ;  /* 0x000000081a1cb981 */ /* 0x000ea2000c1e1900 */
[----:B0-----:R-:W-:-:S05]  /*0340*/  @!P2 IMAD.WIDE R4, R17, 0x4, R4 ;  /* 0x000000041104a825 */ /* 0x001fca00078e0204 */
[----:B------:R-:W3:Y:S04]  /*0350*/  @!P2 LDG.E R6, desc[UR8][R4.64] ;  /* 0x000000080406a981 */ /* 0x000ee8000c1e1900 */
[----:B---3--:R-:W-:Y:S04]  /*0360*/  STS [R21], R6 ;  /* 0x0000000615007388 */ /* 0x008fe80000000800 */
[----:B--2---:R-:W-:Y:S01]  /*0370*/  STS [R19], R28 ;  /* 0x0000001c13007388 */ /* 0x004fe20000000800 */
[----:B------:R-:W-:Y:S06]  /*0380*/  BAR.SYNC.DEFER_BLOCKING 0x0 ;  /* 0x0000000000007b1d */ /* 0x000fec0000010000 */
[----:B------:R-:W-:Y:S04]  /*0390*/  LDS R29, [R16] ;  /* 0x00000000101d7984 */ /* 0x000fe80000000800 */
[----:B------:R-:W0:Y:S04]  /*03a0*/  LDS.128 R8, [R2] ;  /* 0x0000000002087984 */ /* 0x000e280000000c00 */
[----:B------:R-:W1:Y:S04]  /*03b0*/  LDS R4, [R16+0x40] ;  /* 0x0000400010047984 */ /* 0x000e680000000800 */
[----:B------:R-:W2:Y:S04]  /*03c0*/  LDS R7, [R16+0x80] ;  /* 0x0000800010077984 */ /* 0x000ea80000000800 */
[----:B------:R-:W-:Y:S01]  /*03d0*/  LDS R28, [R16+0x3c0] ;  /* 0x0003c000101c7984 */ /* 0x000fe20000000800 */
[----:B0-----:R-:W-:-:S03]  /*03e0*/  FFMA R29, R8, R29, R23 ;  /* 0x0000001d081d7223 */ /* 0x001fc60000000017 */
[----:B------:R-:W0:Y:S01]  /*03f0*/  LDS R8, [R16+0xc0] ;  /* 0x0000c00010087984 */ /* 0x000e220000000800 */
[----:B-1----:R-:W-:-:S03]  /*0400*/  FFMA R4, R4, R9, R29 ;  /* 0x0000000904047223 */ /* 0x002fc6000000001d */
[----:B------:R-:W-:Y:S01]  /*0410*/  LDS R9, [R16+0x100] ;  /* 0x0001000010097984 */ /* 0x000fe20000000800 */
[----:B--2---:R-:W-:-:S03]  /*0420*/  FFMA R23, R7, R10, R4 ;  /* 0x0000000a07177223 */ /* 0x004fc60000000004 */
[----:B------:R-:W1:Y:S04]  /*0430*/  LDS.128 R4, [R2+0x10] ;  /* 0x0000100002047984 */ /* 0x000e680000000c00 */
[----:B------:R-:W2:Y:S01]  /*0440*/  LDS R29, [R16+0x140] ;  /* 0x00014000101d7984 */ /* 0x000ea20000000800 */
[----:B0-----:R-:W-:-:S03]  /*0450*/  FFMA R23, R8, R11, R23 ;  /* 0x0000000b08177223 */ /* 0x001fc60000000017 */
[----:B------:R-:W0:Y:S01]  /*0460*/  LDS R11, [R16+0x180] ;  /* 0x00018000100b7984 */ /* 0x000e220000000800 */
[----:B-1----:R-:W-:-:S03]  /*0470*/  FFMA R8, R4, R9, R23 ;  /* 0x0000000904087223 */ /* 0x002fc60000000017 */
[----:B------:R-:W1:Y:S01]  /*0480*/  LDS R4, [R16+0x1c0] ;  /* 0x0001c00010047984 */ /* 0x000e620000000800 */
[----:B--2---:R-:W-:-:S03]  /*0490*/  FFMA R8, R29, R5, R8 ;  /* 0x000000051d087223 */ /* 0x004fc60000000008 */
[----:B------:R-:W-:Y:S04]  /*04a0*/  LDS R5, [R16+0x200] ;  /* 0x0002000010057984 */ /* 0x000fe80000000800 */
[----:B------:R-:W-:Y:S01]  /*04b0*/  LDS R29, [R16+0x240] ;  /* 0x00024000101d7984 */ /* 0x000fe20000000800 */
[----:B0-----:R-:W-:-:S03]  /*04c0*/  FFMA R23, R11, R6, R8 ;  /* 0x000000060b177223 */ /* 0x001fc60000000008 */
[----:B------:R-:W0:Y:S01]  /*04d0*/  LDS.128 R8, [R2+0x20] ;  /* 0x0000200002087984 */ /* 0x000e220000000c00 */
[----:B-1----:R-:W-:-:S03]  /*04e0*/  FFMA R23, R4, R7, R23 ;  /* 0x0000000704177223 */ /* 0x002fc60000000017 */
[----:B------:R-:W1:Y:S01]  /*04f0*/  LDS R7, [R16+0x280] ;  /* 0x0002800010077984 */ /* 0x000e620000000800 */
[----:B0-----:R-:W-:-:S03]  /*0500*/  FFMA R4, R8, R5, R23 ;  /* 0x0000000508047223 */ /* 0x001fc60000000017 */
[----:B------:R-:W0:Y:S01]  /*0510*/  LDS R8, [R16+0x2c0] ;  /* 0x0002c00010087984 */ /* 0x000e220000000800 */
[----:B------:R-:W-:-:S03]  /*0520*/  FFMA R4, R29, R9, R4 ;  /* 0x000000091d047223 */ /* 0x000fc60000000004 */
[----:B------:R-:W-:Y:S01]  /*0530*/  LDS R9, [R16+0x300] ;  /* 0x0003000010097984 */ /* 0x000fe20000000800 */
[----:B-1----:R-:W-:-:S03]  /*0540*/  FFMA R23, R7, R10, R4 ;  /* 0x0000000a07177223 */ /* 0x002fc60000000004 */
[----:B------:R-:W1:Y:S01]  /*0550*/  LDS.128 R4, [R2+0x30] ;  /* 0x0000300002047984 */ /* 0x000e620000000c00 */
[----:B0-----:R-:W-:Y:S01]  /*0560*/  FFMA R11, R8, R11, R23 ;  /* 0x0000000b080b7223 */ /* 0x001fe20000000017 */
[----:B------:R-:W-:Y:S02]  /*0570*/  IADD3 R8, PT, PT, R14, 0x10, RZ ;  /* 0x000000100e087810 */ /* 0x000fe40007ffe0ff */
[----:B------:R-:W0:Y:S02]  /*0580*/  LDS R23, [R16+0x340] ;  /* 0x0003400010177984 */ /* 0x000e240000000800 */
[----:B------:R-:W-:Y:S01]  /*0590*/  ISETP.GE.OR P2, PT, R8, UR7, P1 ;  /* 0x0000000708007c0c */ /* 0x000fe20008f46670 */
[----:B-1----:R-:W-:-:S12]  /*05a0*/  FFMA R4, R4, R9, R11 ;  /* 0x0000000904047223 */ /* 0x002fd8000000000b */
[----:B------:R-:W1:Y:S01]  /*05b0*/  @!P2 LDC.64 R8, c[0x0][0x380] ;  /* 0x0000e000ff08ab82 */ /* 0x000e620000000a00 */
[----:B------:R-:W-:Y:S02]  /*05c0*/  HFMA2 R10, -RZ, RZ, 0, 0 ;  /* 0x00000000ff0a7431 */ /* 0x000fe400000001ff */
[----:B0-----:R-:W-:Y:S01]  /*05d0*/  FFMA R11, R23, R5, R4 ;  /* 0x00000005170b7223 */ /* 0x001fe20000000004 */
[----:B-1----:R-:W-:Y:S02]  /*05e0*/  @!P2 IMAD.WIDE R4, R17, 0x4, R8 ;  /* 0x000000041104a825 */ /* 0x002fe400078e0208 */
[----:B------:R-:W0:Y:S02]  /*05f0*/  LDS R8, [R16+0x380] ;  /* 0x0003800010087984 */ /* 0x000e240000000800 */
[----:B------:R-:W-:-:S05]  /*0600*/  VIADD R9, R12, 0x10 ;  /* 0x000000100c097836 */ /* 0x000fca0000000000 */
[----:B------:R-:W-:Y:S01]  /*0610*/  ISETP.GE.OR P0, PT, R9, UR7, P0 ;  /* 0x0000000709007c0c */ /* 0x000fe20008706670 */
[----:B------:R-:W-:Y:S01]  /*0620*/  BAR.SYNC.DEFER_BLOCKING 0x0 ;  /* 0x0000000000007b1d */ /* 0x000fe20000010000 */
[----:B------:R-:W-:-:S06]  /*0630*/  MOV R23, RZ ;  /* 0x000000ff00177202 */ /* 0x000fcc0000000f00 */
[----:B------:R-:W2:Y:S05]  /*0640*/  @!P2 LDG.E R23, desc[UR8][R4.64+0x40] ;  /* 0x000040080417a981 */ /* 0x000eaa000c1e1900 */
[----:B------:R-:W3:Y:S01]  /*0650*/  @!P0 LDG.E R10, desc[UR8][R26.64+0x40] ;  /* 0x000040081a0a8981 */ /* 0x000ee2000c1e1900 */
[----:B0-----:R-:W-:-:S04]  /*0660*/  FFMA R6, R8, R6, R11 ;  /* 0x0000000608067223 */ /* 0x001fc8000000000b */
[----:B------:R-:W-:Y:S01]  /*0670*/  FFMA R7, R28, R7, R6 ;  /* 0x000000071c077223 */ /* 0x000fe20000000006 */
[----:B------:R-:W-:-:S04]  /*0680*/  UIADD3 UR4, UPT, UPT, UR4, 0x2, URZ ;  /* 0x0000000204047890 */ /* 0x000fc8000fffe0ff */
[----:B------:R-:W-:Y:S01]  /*0690*/  UISETP.NE.AND UP0, UPT, UR4, URZ, UPT ;  /* 0x000000ff0400728c */ /* 0x000fe2000bf05270 */
[----:B------:R-:W-:Y:S01]  /*06a0*/  IADD3 R18, PT, PT, R18, 0x20, RZ ;  /* 0x0000002012127810 */ /* 0x000fe20007ffe0ff */
[----:B------:R-:W-:Y:S01]  /*06b0*/  VIADD R14, R14, 0x20 ;  /* 0x000000200e0e7836 */ /* 0x000fe20000000000 */
[----:B------:R-:W-:Y:S02]  /*06c0*/  IADD3 R12, PT, PT, R12, 0x20, RZ ;  /* 0x000000200c0c7810 */ /* 0x000fe40007ffe0ff */
[----:B------:R-:W-:Y:S01]  /*06d0*/  IADD3 R17, PT, PT, R17, 0x20, RZ ;  /* 0x0000002011117810 */ /* 0x000fe20007ffe0ff */
[----:B--2---:R-:W-:Y:S04]  /*06e0*/  STS [R21], R23 ;  /* 0x0000001715007388 */ /* 0x004fe80000000800 */
[----:B---3--:R-:W-:Y:S01]  /*06f0*/  STS [R19], R10 ;  /* 0x0000000a13007388 */ /* 0x008fe20000000800 */
[----:B------:R-:W-:Y:S06]  /*0700*/  BAR.SYNC.DEFER_BLOCKING 0x0 ;  /* 0x0000000000007b1d */ /* 0x000fec0000010000 */
[----:B------:R-:W-:Y:S04]  /*0710*/  LDS R29, [R16] ;  /* 0x00000000101d7984 */ /* 0x000fe80000000800 */
[----:B------:R-:W0:Y:S04]  /*0720*/  LDS.128 R8, [R2] ;  /* 0x0000000002087984 */ /* 0x000e280000000c00 */
[----:B------:R-:W1:Y:S04]  /*0730*/  LDS R4, [R16+0x40] ;  /* 0x0000400010047984 */ /* 0x000e680000000800 */
[----:B------:R-:W2:Y:S04]  /*0740*/  LDS R5, [R16+0x80] ;  /* 0x0000800010057984 */ /* 0x000ea80000000800 */
[----:B------:R-:W3:Y:S04]  /*0750*/  LDS R28, [R16+0xc0] ;  /* 0x0000c000101c7984 */ /* 0x000ee80000000800 */
[----:B------:R-:W-:Y:S04]  /*0760*/  LDS R23, [R16+0x180] ;  /* 0x0001800010177984 */ /* 0x000fe80000000800 */
[----:B------:R-:W-:Y:S01]  /*0770*/  LDS R26, [R16+0x1c0] ;  /* 0x0001c000101a7984 */ /* 0x000fe20000000800 */
[----:B0-----:R-:W-:-:S03]  /*0780*/  FFMA R8, R8, R29, R7 ;  /* 0x0000001d08087223 */ /* 0x001fc60000000007 */
[----:B------:R-:W-:Y:S01]  /*0790*/  LDS R29, [R16+0x140] ;  /* 0x00014000101d7984 */ /* 0x000fe20000000800 */
[----:B-1----:R-:W-:-:S03]  /*07a0*/  FFMA R4, R4, R9, R8 ;  /* 0x0000000904047223 */ /* 0x002fc60000000008 */
[----:B------:R-:W-:Y:S01]  /*07b0*/  LDS R9, [R16+0x100] ;  /* 0x0001000010097984 */ /* 0x000fe20000000800 */
[----:B--2---:R-:W-:-:S03]  /*07c0*/  FFMA R27, R5, R10, R4 ;  /* 0x0000000a051b7223 */ /* 0x004fc60000000004 */
[----:B------:R-:W0:Y:S01]  /*07d0*/  LDS.128 R4, [R2+0x10] ;  /* 0x0000100002047984 */ /* 0x000e220000000c00 */
[----:B---3--:R-:W-:-:S03]  /*07e0*/  FFMA R11, R28, R11, R27 ;  /* 0x0000000b1c0b7223 */ /* 0x008fc6000000001b */
[----:B------:R-:W-:Y:S01]  /*07f0*/  LDS R27, [R16+0x240] ;  /* 0x00024000101b7984 */ /* 0x000fe20000000800 */
[----:B0-----:R-:W-:-:S03]  /*0800*/  FFMA R4, R4, R9, R11 ;  /* 0x0000000904047223 */ /* 0x001fc6000000000b */
[----:B------:R-:W-:Y:S01]  /*0810*/  LDS.128 R8, [R2+0x20] ;  /* 0x0000200002087984 */ /* 0x000fe20000000c00 */
[----:B------:R-:W-:-:S03]  /*0820*/  FFMA R4, R29, R5, R4 ;  /* 0x000000051d047223 */ /* 0x000fc60000000004 */
[----:B------:R-:W0:Y:S01]  /*0830*/  LDS R5, [R16+0x200] ;  /* 0x0002000010057984 */ /* 0x000e220000000800 */
[----:B------:R-:W-:-:S04]  /*0840*/  FFMA R23, R23, R6, R4 ;  /* 0x0000000617177223 */ /* 0x000fc80000000004 */
[----:B------:R-:W-:Y:S02]  /*0850*/  FFMA R7, R26, R7, R23 ;  /* 0x000000071a077223 */ /* 0x000fe40000000017 */
[----:B------:R-:W1:Y:S04]  /*0860*/  LDS R23, [R16+0x280] ;  /* 0x0002800010177984 */ /* 0x000e680000000800 */
[----:B------:R-:W2:Y:S01]  /*0870*/  LDS R26, [R16+0x2c0] ;  /* 0x0002c000101a7984 */ /* 0x000ea20000000800 */
[----:B0-----:R-:W-:-:S03]  /*0880*/  FFMA R8, R8, R5, R7 ;  /* 0x0000000508087223 */ /* 0x001fc60000000007 */
[----:B------:R-:W-:Y:S01]  /*0890*/  LDS.128 R4, [R2+0x30] ;  /* 0x0000300002047984 */ /* 0x000fe20000000c00 */
[----:B------:R-:W-:-:S03]  /*08a0*/  FFMA R8, R27, R9, R8 ;  /* 0x000000091b087223 */ /* 0x000fc60000000008 */
[----:B------:R-:W0:Y:S01]  /*08b0*/  LDS R9, [R16+0x300] ;  /* 0x0003000010097984 */ /* 0x000e220000000800 */
[----:B-1----:R-:W-:-:S03]  /*08c0*/  FFMA R23, R23, R10, R8 ;  /* 0x0000000a17177223 */ /* 0x002fc60000000008 */
[----:B------:R-:W1:Y:S04]  /*08d0*/  LDS R27, [R16+0x340] ;  /* 0x00034000101b7984 */ /* 0x000e680000000800 */
[----:B------:R-:W3:Y:S01]  /*08e0*/  LDS R8, [R16+0x380] ;  /* 0x0003800010087984 */ /* 0x000ee20000000800 */
[----:B--2---:R-:W-:-:S03]  /*08f0*/  FFMA R11, R26, R11, R23 ;  /* 0x0000000b1a0b7223 */ /* 0x004fc60000000017 */
[----:B------:R-:W2:Y:S01]  /*0900*/  LDS R23, [R16+0x3c0] ;  /* 0x0003c00010177984 */ /* 0x000ea20000000800 */
[----:B0-----:R-:W-:-:S04]  /*0910*/  FFMA R4, R4, R9, R11 ;  /* 0x0000000904047223 */ /* 0x001fc8000000000b */
[----:B-1----:R-:W-:-:S04]  /*0920*/  FFMA R5, R27, R5, R4 ;  /* 0x000000051b057223 */ /* 0x002fc80000000004 */
[----:B---3--:R-:W-:-:S04]  /*0930*/  FFMA R6, R8, R6, R5 ;  /* 0x0000000608067223 */ /* 0x008fc80000000005 */
[----:B--2---:R-:W-:Y:S01]  /*0940*/  FFMA R23, R23, R7, R6 ;  /* 0x0000000717177223 */ /* 0x004fe20000000006 */
[----:B------:R-:W-:Y:S06]  /*0950*/  BAR.SYNC.DEFER_BLOCKING 0x0 ;  /* 0x0000000000007b1d */ /* 0x000fec0000010000 */
[----:B------:R-:W-:Y:S05]  /*0960*/  BRA.U UP0, `(.L_x_56) ;  /* 0xfffffff900507547 */ /* 0x000fea000b83ffff */
[----:B------:R-:W-:-:S12]  /*0970*/  ULOP3.LUT UR4, UR6, 0x7fffffe0, URZ, 0xc0, !UPT ;  /* 0x7fffffe006047892 */ /* 0x000fd8000f8ec0ff */
.L_x_55:
[----:B------:R-:W-:-:S09]  /*0980*/  ULOP3.LUT UP0, URZ, UR6, 0x10, URZ, 0xc0, !UPT ;  /* 0x0000001006ff7892 */ /* 0x000fd2000f80c0ff */
[----:B------:R-:W-:Y:S05]  /*0990*/  BRA.U !UP0, `(.L_x_54) ;  /* 0x0000000108e87547 */ /* 0x000fea000b800000 */
[----:B------:R-:W0:Y:S01]  /*09a0*/  LDCU UR5, c[0x0][0x398] ;  /* 0x00007300ff0577ac */ /* 0x000e220008000800 */
[----:B------:R-:W-:Y:S01]  /*09b0*/  IADD3 R9, PT, PT, R13, UR4, RZ ;  /* 0x000000040d097c10 */ /* 0x000fe2000fffe0ff */
[----:B------:R-:W-:Y:S01]  /*09c0*/  IMAD.MOV.U32 R14, RZ, RZ, RZ ;  /* 0x000000ffff0e7224 */ /* 0x000fe200078e00ff */
[----:B------:R-:W-:Y:S01]  /*09d0*/  IADD3 R13, PT, PT, R15, UR4, RZ ;  /* 0x000000040f0d7c10 */ /* 0x000fe2000fffe0ff */
[----:B------:R-:W1:Y:S01]  /*09e0*/  LDCU UR6, c[0x0][0x39c] ;  /* 0x00007380ff0677ac */ /* 0x000e620008000800 */
[----:B------:R-:W-:Y:S02]  /*09f0*/  ISETP.GE.AND P0, PT, R9, UR7, PT ;  /* 0x0000000709007c0c */ /* 0x000fe4000bf06270 */
[----:B------:R-:W-:Y:S02]  /*0a00*/  ISETP.GE.AND P1, PT, R13, UR7, PT ;  /* 0x000000070d007c0c */ /* 0x000fe4000bf26270 */
[----:B0-----:R-:W-:Y:S02]  /*0a10*/  ISETP.GE.OR P0, PT, R0, UR5, P0 ;  /* 0x0000000500007c0c */ /* 0x001fe40008706670 */
[----:B-1----:R-:W-:-:S11]  /*0a20*/  ISETP.GE.OR P1, PT, R3, UR6, P1 ;  /* 0x0000000603007c0c */ /* 0x002fd60008f26670 */
[----:B------:R-:W0:Y:S01]  /*0a30*/  @!P0 LDC.64 R6, c[0x0][0x380] ;  /* 0x0000e000ff068b82 */ /* 0x000e220000000a00 */
[----:B------:R-:W-:Y:S01]  /*0a40*/  @!P0 IMAD R9, R22, UR7, R9 ;  /* 0x0000000716098c24 */ /* 0x000fe2000f8e0209 */
[----:B------:R-:W-:Y:S01]  /*0a50*/  MOV R22, RZ ;  /* 0x000000ff00167202 */ /* 0x000fe20000000f00 */
[----:B------:R-:W-:-:S05]  /*0a60*/  @!P1 IMAD R13, R20, UR7, R13 ;  /* 0x00000007140d9c24 */ /* 0x000fca000f8e020d */
[----:B------:R-:W1:Y:S01]  /*0a70*/  @!P1 LDC.64 R4, c[0x0][0x388] ;  /* 0x0000e200ff049b82 */ /* 0x000e620000000a00 */
[----:B0-----:R-:W-:-:S05]  /*0a80*/  @!P0 IMAD.WIDE R8, R9, 0x4, R6 ;  /* 0x0000000409088825 */ /* 0x001fca00078e0206 */
[----:B------:R-:W2:Y:S01]  /*0a90*/  @!P0 LDG.E R14, desc[UR8][R8.64] ;  /* 0x00000008080e8981 */ /* 0x000ea2000c1e1900 */
[----:B-1----:R-:W-:-:S05]  /*0aa0*/  @!P1 IMAD.WIDE R12, R13, 0x4, R4 ;  /* 0x000000040d0c9825 */ /* 0x002fca00078e0204 */
[----:B------:R-:W3:Y:S04]  /*0ab0*/  @!P1 LDG.E R22, desc[UR8][R12.64] ;  /* 0x000000080c169981 */ /* 0x000ee8000c1e1900 */
        /* <DEDUP_REMOVED lines=9> */
[----:B------:R-:W4:Y:S04]  /*0b50*/  LDS.128 R8, [R2+0x10] ;  /* 0x0000100002087984 */ /* 0x000f280000000c00 */
[----:B------:R-:W5:Y:S04]  /*0b60*/  LDS R18, [R16+0x140] ;  /* 0x0001400010127984 */ /* 0x000f680000000800 */
[----:B------:R-:W5:Y:S04]  /*0b70*/  LDS R25, [R16+0x180] ;  /* 0x0001800010197984 */ /* 0x000f680000000800 */
[----:B------:R-:W5:Y:S04]  /*0b80*/  LDS R24, [R16+0x1c0] ;  /* 0x0001c00010187984 */ /* 0x000f680000000800 */
[----:B------:R-:W-:Y:S01]  /*0b90*/  LDS R19, [R16+0x200] ;  /* 0x0002000010137984 */ /* 0x000fe20000000800 */
[----:B0-----:R-:W-:-:S03]  /*0ba0*/  FFMA R22, R4, R15, R23 ;  /* 0x0000000f04167223 */ /* 0x001fc60000000017 */
[----:B------:R-:W-:Y:S04]  /*0bb0*/  LDS R26, [R16+0x340] ;  /* 0x00034000101a7984 */ /* 0x000fe80000000800 */
[----:B------:R-:W0:Y:S01]  /*0bc0*/  LDS.128 R12, [R2+0x20] ;  /* 0x00002000020c7984 */ /* 0x000e220000000c00 */
[----:B-1----:R-:W-:-:S03]  /*0bd0*/  FFMA R22, R29, R5, R22 ;  /* 0x000000051d167223 */ /* 0x002fc60000000016 */
[----:B------:R-:W1:Y:S01]  /*0be0*/  LDS R4, [R16+0x240] ;  /* 0x0002400010047984 */ /* 0x000e620000000800 */
[----:B--2---:R-:W-:-:S03]  /*0bf0*/  FFMA R27, R27, R6, R22 ;  /* 0x000000061b1b7223 */ /* 0x004fc60000000016 */
[----:B------:R-:W2:Y:S01]  /*0c00*/  LDS R5, [R16+0x280] ;  /* 0x0002800010057984 */ /* 0x000ea20000000800 */
[----:B---3--:R-:W-:-:S03]  /*0c10*/  FFMA R27, R20, R7, R27 ;  /* 0x00000007141b7223 */ /* 0x008fc6000000001b */
[----:B------:R-:W3:Y:S04]  /*0c20*/  LDS R6, [R16+0x2c0] ;  /* 0x0002c00010067984 */ /* 0x000ee80000000800 */
[----:B------:R-:W-:Y:S04]  /*0c30*/  LDS R7, [R16+0x300] ;  /* 0x0003000010077984 */ /* 0x000fe80000000800 */
[----:B------:R-:W3:Y:S01]  /*0c40*/  LDS.128 R20, [R2+0x30] ;  /* 0x0000300002147984 */ /* 0x000ee20000000c00 */
[----:B----4-:R-:W-:-:S03]  /*0c50*/  FFMA R27, R8, R17, R27 ;  /* 0x00000011081b7223 */ /* 0x010fc6000000001b */
[----:B------:R-:W4:Y:S01]  /*0c60*/  LDS R17, [R16+0x380] ;  /* 0x0003800010117984 */ /* 0x000f220000000800 */
[----:B-----5:R-:W-:-:S03]  /*0c70*/  FFMA R18, R18, R9, R27 ;  /* 0x0000000912127223 */ /* 0x020fc6000000001b */
[----:B------:R-:W5:Y:S01]  /*0c80*/  LDS R8, [R16+0x3c0] ;  /* 0x0003c00010087984 */ /* 0x000f620000000800 */
[----:B------:R-:W-:-:S04]  /*0c90*/  FFMA R25, R25, R10, R18 ;  /* 0x0000000a19197223 */ /* 0x000fc80000000012 */
[----:B------:R-:W-:-:S04]  /*0ca0*/  FFMA R11, R24, R11, R25 ;  /* 0x0000000b180b7223 */ /* 0x000fc80000000019 */
[----:B0-----:R-:W-:-:S04]  /*0cb0*/  FFMA R11, R12, R19, R11 ;  /* 0x000000130c0b7223 */ /* 0x001fc8000000000b */
[----:B-1----:R-:W-:-:S04]  /*0cc0*/  FFMA R4, R4, R13, R11 ;  /* 0x0000000d04047223 */ /* 0x002fc8000000000b */
[----:B--2---:R-:W-:-:S04]  /*0cd0*/  FFMA R5, R5, R14, R4 ;  /* 0x0000000e05057223 */ /* 0x004fc80000000004 */
[----:B---3--:R-:W-:-:S04]  /*0ce0*/  FFMA R5, R6, R15, R5 ;  /* 0x0000000f06057223 */ /* 0x008fc80000000005 */
[----:B------:R-:W-:-:S04]  /*0cf0*/  FFMA R5, R20, R7, R5 ;  /* 0x0000000714057223 */ /* 0x000fc80000000005 */
[----:B------:R-:W-:-:S04]  /*0d00*/  FFMA R26, R26, R21, R5 ;  /* 0x000000151a1a7223 */ /* 0x000fc80000000005 */
[----:B----4-:R-:W-:-:S04]  /*0d10*/  FFMA R17, R17, R22, R26 ;  /* 0x0000001611117223 */ /* 0x010fc8000000001a */
[----:B-----5:R-:W-:Y:S01]  /*0d20*/  FFMA R23, R8, R23, R17 ;  /* 0x0000001708177223 */ /* 0x020fe20000000011 */
[----:B------:R-:W-:Y:S06]  /*0d30*/  BAR.SYNC.DEFER_BLOCKING 0x0 ;  /* 0x0000000000007b1d */ /* 0x000fec0000010000 */
.L_x_54:
[----:B------:R-:W-:-:S04]  /*0d40*/  I2FP.F32.S32 R2, UR7 ;  /* 0x0000000700027c45 */ /* 0x000fc80008201400 */
[----:B------:R-:W-:Y:S01]  /*0d50*/  IADD3 R4, PT, PT, R2, -0xd000000, RZ ;  /* 0xf300000002047810 */ /* 0x000fe20007ffe0ff */
[----:B------:R0:W1:Y:S03]  /*0d60*/  MUFU.RSQ R5, R2 ;  /* 0x0000000200057308 */ /* 0x0000660000001400 */
[----:B------:R-:W-:-:S13]  /*0d70*/  ISETP.GT.U32.AND P0, PT, R4, 0x727fffff, PT ;  /* 0x727fffff0400780c */ /* 0x000fda0003f04070 */
[----:B0-----:R-:W-:Y:S05]  /*0d80*/  @!P0 BRA `(.L_x_57) ;  /* 0x0000000000108947 */ /* 0x001fea0003800000 */
[----:B------:R-:W-:-:S07]  /*0d90*/  MOV R6, 0xdb0 ;  /* 0x00000db000067802 */ /* 0x000fce0000000f00 */
[----:B-1----:R-:W-:Y:S05]  /*0da0*/  CALL.REL.NOINC `($__internal_2_$__cuda_sm20_sqrt_rn_f32_slowpath) ;  /* 0x00000000007c7944 */ /* 0x002fea0003c00000 */
[----:B------:R-:W-:Y:S01]  /*0db0*/  MOV R4, R2 ;  /* 0x0000000200047202 */ /* 0x000fe20000000f00 */
[----:B------:R-:W-:Y:S06]  /*0dc0*/  BRA `(.L_x_58) ;  /* 0x0000000000107947 */ /* 0x000fec0003800000 */
.L_x_57:
[----:B-1----:R-:W-:Y:S01]  /*0dd0*/  FMUL.FTZ R7, R2, R5 ;  /* 0x0000000502077220 */ /* 0x002fe20000410000 */
[----:B------:R-:W-:-:S03]  /*0de0*/  FMUL.FTZ R4, R5, 0.5 ;  /* 0x3f00000005047820 */ /* 0x000fc60000410000 */
[----:B------:R-:W-:-:S04]  /*0df0*/  FFMA R2, -R7, R7, R2 ;  /* 0x0000000707027223 */ /* 0x000fc80000000102 */
[----:B------:R-:W-:-:S07]  /*0e00*/  FFMA R4, R2, R4, R7 ;  /* 0x0000000402047223 */ /* 0x000fce0000000007 */
.L_x_58:
[----:B------:R-:W0:Y:S01]  /*0e10*/  MUFU.RCP R5, R4 ;  /* 0x0000000400057308 */ /* 0x000e220000001000 */
[----:B------:R-:W-:Y:S07]  /*0e20*/  BSSY.RECONVERGENT B0, `(.L_x_59) ;  /* 0x000000c000007945 */ /* 0x000fee0003800200 */
[----:B------:R-:W1:Y:S01]  /*0e30*/  FCHK P0, R23, R4 ;  /* 0x0000000417007302 */ /* 0x000e620000000000 */
[----:B0-----:R-:W-:-:S04]  /*0e40*/  FFMA R2, R5, -R4, 1 ;  /* 0x3f80000005027423 */ /* 0x001fc80000000804 */
[----:B------:R-:W-:-:S04]  /*0e50*/  FFMA R2, R5, R2, R5 ;  /* 0x0000000205027223 */ /* 0x000fc80000000005 */
[----:B------:R-:W-:-:S04]  /*0e60*/  FFMA R6, R2, R23, RZ ;  /* 0x0000001702067223 */ /* 0x000fc800000000ff */
[----:B------:R-:W-:-:S04]  /*0e70*/  FFMA R5, R6, -R4, R23 ;  /* 0x8000000406057223 */ /* 0x000fc80000000017 */
[----:B------:R-:W-:Y:S01]  /*0e80*/  FFMA R7, R2, R5, R6 ;  /* 0x0000000502077223 */ /* 0x000fe20000000006 */
[----:B-1----:R-:W-:Y:S06]  /*0e90*/  @!P0 BRA `(.L_x_60) ;  /* 0x0000000000108947 */ /* 0x002fec0003800000 */
[----:B------:R-:W-:Y:S01]  /*0ea0*/  IMAD.MOV.U32 R2, RZ, RZ, R4 ;  /* 0x000000ffff027224 */ /* 0x000fe200078e0004 */
[----:B------:R-:W-:-:S07]  /*0eb0*/  MOV R4, 0xed0 ;  /* 0x00000ed000047802 */ /* 0x000fce0000000f00 */
[----:B------:R-:W-:Y:S05]  /*0ec0*/  CALL.REL.NOINC `($__internal_3_$__cuda_sm3x_div_rn_noftz_f32_slowpath) ;  /* 0x0000000000947944 */ /* 0x000fea0003c00000 */
[----:B------:R-:W-:-:S07]  /*0ed0*/  MOV R7, R2 ;  /* 0x0000000200077202 */ /* 0x000fce0000000f00 */
.L_x_60:
[----:B------:R-:W-:Y:S05]  /*0ee0*/  BSYNC.RECONVERGENT B0 ;  /* 0x0000000000007941 */ /* 0x000fea0003800200 */
.L_x_59:
[----:B------:R-:W0:Y:S02]  /*0ef0*/  LDCU.64 UR4, c[0x0][0x398] ;  /* 0x00007300ff0477ac */ /* 0x000e240008000a00 */
[----:B0-----:R-:W-:-:S04]  /*0f00*/  ISETP.GE.AND P0, PT, R3, UR5, PT ;  /* 0x0000000503007c0c */ /* 0x001fc8000bf06270 */
[----:B------:R-:W-:-:S13]  /*0f10*/  ISETP.GE.OR P0, PT, R0, UR4, P0 ;  /* 0x0000000400007c0c */ /* 0x000fda0008706670 */
[----:B------:R-:W-:Y:S05]  /*0f20*/  @P0 EXIT ;  /* 0x000000000000094d */ /* 0x000fea0003800000 */
[----:B------:R-:W0:Y:S01]  /*0f30*/  LDC R9, c[0x0][0x3a0] ;  /* 0x0000e800ff097b82 */ /* 0x000e220000000800 */
[----:B------:R-:W-:-:S07]  /*0f40*/  IMAD R0, R0, UR5, R3 ;  /* 0x0000000500007c24 */ /* 0x000fce000f8e0203 */
[----:B------:R-:W1:Y:S01]  /*0f50*/  LDC.64 R4, c[0x0][0x390] ;  /* 0x0000e400ff047b82 */ /* 0x000e620000000a00 */
[----:B0-----:R-:W-:-:S04]  /*0f60*/  IMAD R3, R0, R9, UR10 ;  /* 0x0000000a00037e24 */ /* 0x001fc8000f8e0209 */
[----:B-1----:R-:W-:-:S05]  /*0f70*/  IMAD.WIDE R2, R3, 0x4, R4 ;  /* 0x0000000403027825 */ /* 0x002fca00078e0204 */
[----:B------:R-:W-:Y:S01]  /*0f80*/  STG.E desc[UR8][R2.64], R7 ;  /* 0x0000000702007986 */ /* 0x000fe2000c101908 */
[----:B------:R-:W-:Y:S05]  /*0f90*/  EXIT ;  /* 0x000000000000794d */ /* 0x000fea0003800000 */
        .weak           $__internal_2_$__cuda_sm20_sqrt_rn_f32_slowpath
        .type           $__internal_2_$__cuda_sm20_sqrt_rn_f32_slowpath,@function
        .size           $__internal_2_$__cuda_sm20_sqrt_rn_f32_slowpath,($__internal_3_$__cuda_sm3x_div_rn_noftz_f32_slowpath - $__internal_2_$__cuda_sm20_sqrt_rn_f32_slowpath)
$__internal_2_$__cuda_sm20_sqrt_rn_f32_slowpath:
[----:B------:R-:W-:-:S13]  /*0fa0*/  LOP3.LUT P0, RZ, R2, 0x7fffffff, RZ, 0xc0, !PT ;  /* 0x7fffffff02ff7812 */ /* 0x000fda000780c0ff */
[----:B------:R-:W-:Y:S01]  /*0fb0*/  @!P0 MOV R4, R2 ;  /* 0x0000000200048202 */ /* 0x000fe20000000f00 */
[----:B------:R-:W-:Y:S06]  /*0fc0*/  @!P0 BRA `(.L_x_61) ;  /* 0x0000000000448947 */ /* 0x000fec0003800000 */
[----:B------:R-:W-:-:S13]  /*0fd0*/  FSETP.GEU.FTZ.AND P0, PT, R2, RZ, PT ;  /* 0x000000ff0200720b */ /* 0x000fda0003f1e000 */
[----:B------:R-:W-:Y:S01]  /*0fe0*/  @!P0 MOV R4, 0x7fffffff ;  /* 0x7fffffff00048802 */ /* 0x000fe20000000f00 */
[----:B------:R-:W-:Y:S06]  /*0ff0*/  @!P0 BRA `(.L_x_61) ;  /* 0x0000000000388947 */ /* 0x000fec0003800000 */
[----:B------:R-:W-:-:S13]  /*1000*/  FSETP.GTU.FTZ.AND P0, PT, |R2|, +INF , PT ;  /* 0x7f8000000200780b */ /* 0x000fda0003f1c200 */
[----:B------:R-:W-:Y:S01]  /*1010*/  @P0 FADD.FTZ R4, R2, 1 ;  /* 0x3f80000002040421 */ /* 0x000fe20000010000 */
[----:B------:R-:W-:Y:S06]  /*1020*/  @P0 BRA `(.L_x_61) ;  /* 0x00000000002c0947 */ /* 0x000fec0003800000 */
[----:B------:R-:W-:-:S13]  /*1030*/  FSETP.NEU.FTZ.AND P0, PT, |R2|, +INF , PT ;  /* 0x7f8000000200780b */ /* 0x000fda0003f1d200 */
[----:B------:R-:W-:Y:S01]  /*1040*/  @!P0 IMAD.MOV.U32 R4, RZ, RZ, R2 ;  /* 0x000000ffff048224 */ /* 0x000fe200078e0002 */
[----:B------:R-:W-:Y:S06]  /*1050*/  @!P0 BRA `(.L_x_61) ;  /* 0x0000000000208947 */ /* 0x000fec0003800000 */
[----:B------:R-:W-:-:S04]  /*1060*/  FFMA R2, R2, 1.84467440737095516160e+19, RZ ;  /* 0x5f80000002027823 */ /* 0x000fc800000000ff */
[----:B------:R-:W0:Y:S02]  /*1070*/  MUFU.RSQ R5, R2 ;  /* 0x0000000200057308 */ /* 0x000e240000001400 */
[----:B0-----:R-:W-:Y:S01]  /*1080*/  FMUL.FTZ R7, R2, R5 ;  /* 0x0000000502077220 */ /* 0x001fe20000410000 */
[----:B------:R-:W-:-:S03]  /*1090*/  FMUL.FTZ R5, R5, 0.5 ;  /* 0x3f00000005057820 */ /* 0x000fc60000410000 */
[----:B------:R-:W-:-:S04]  /*10a0*/  FADD.FTZ R4, -R7, -RZ ;  /* 0x800000ff07047221 */ /* 0x000fc80000010100 */
[----:B------:R-:W-:-:S04]  /*10b0*/  FFMA R4, R7, R4, R2 ;  /* 0x0000000407047223 */ /* 0x000fc80000000002 */
[----:B------:R-:W-:-:S04]  /*10c0*/  FFMA R4, R4, R5, R7 ;  /* 0x0000000504047223 */ /* 0x000fc80000000007 */
[----:B------:R-:W-:-:S07]  /*10d0*/  FMUL.FTZ R4, R4, 2.3283064365386962891e-10 ;  /* 0x2f80000004047820 */ /* 0x000fce0000410000 */
.L_x_61:
[----:B------:R-:W-:Y:S01]  /*10e0*/  HFMA2 R5, -RZ, RZ, 0, 0 ;  /* 0x00000000ff057431 */ /* 0x000fe200000001ff */
[----:B------:R-:W-:Y:S02]  /*10f0*/  MOV R2, R4 ;  /* 0x0000000400027202 */ /* 0x000fe40000000f00 */
[----:B------:R-:W-:-:S04]  /*1100*/  MOV R4, R6 ;  /* 0x0000000600047202 */ /* 0x000fc80000000f00 */
[----:B------:R-:W-:Y:S05]  /*1110*/  RET.REL.NODEC R4 `(_Z21compute_scores_kernelPKfS0_Pfiiii) ;  /* 0xffffffec04b87950 */ /* 0x000fea0003c3ffff */
        .weak           $__internal_3_$__cuda_sm3x_div_rn_noftz_f32_slowpath
        .type           $__internal_3_$__cuda_sm3x_div_rn_noftz_f32_slowpath,@function
        .size           $__internal_3_$__cuda_sm3x_div_rn_noftz_f32_slowpath,(.L_x_80 - $__internal_3_$__cuda_sm3x_div_rn_noftz_f32_slowpath)
$__internal_3_$__cuda_sm3x_div_rn_noftz_f32_slowpath:
[----:B------:R-:W-:Y:S01]  /*1120*/  SHF.R.U32.HI R6, RZ, 0x17, R2 ;  /* 0x00000017ff067819 */ /* 0x000fe20000011602 */
[----:B------:R-:W-:Y:S01]  /*1130*/  BSSY.RECONVERGENT B1, `(.L_x_62) ;  /* 0x0000062000017945 */ /* 0x000fe20003800200 */
[----:B------:R-:W-:Y:S02]  /*1140*/  SHF.R.U32.HI R5, RZ, 0x17, R23 ;  /* 0x00000017ff057819 */ /* 0x000fe40000011617 */
[----:B------:R-:W-:Y:S02]  /*1150*/  LOP3.LUT R13, R6, 0xff, RZ, 0xc0, !PT ;  /* 0x000000ff060d7812 */ /* 0x000fe400078ec0ff */
        /* <DEDUP_REMOVED lines=25> */
[----:B------:R-:W-:Y:S01]  /*12f0*/  @P0 MOV R5, RZ ;  /* 0x000000ff00050202 */ /* 0x000fe20000000f00 */
[----:B------:R-:W-:Y:S02]  /*1300*/  @!P0 IMAD.MOV.U32 R5, RZ, RZ, -0x40 ;  /* 0xffffffc0ff058424 */ /* 0x000fe400078e00ff */
[----:B------:R-:W-:Y:S01]  /*1310*/  @!P0 FFMA R23, R23, 1.84467440737095516160e+19, RZ ;  /* 0x5f80000017178823 */ /* 0x000fe200000000ff */
[----:B------:R-:W-:Y:S02]  /*1320*/  @!P1 FFMA R2, R2, 1.84467440737095516160e+19, RZ ;  /* 0x5f80000002029823 */ /* 0x000fe400000000ff */
[----:B------:R-:W-:-:S07]  /*1330*/  @!P1 IADD3 R5, PT, PT, R5, 0x40, RZ ;  /* 0x0000004005059810 */ /* 0x000fce0007ffe0ff */
.L_x_63:
[----:B------:R-:W-:Y:S01]  /*1340*/  LEA R7, R13, 0xc0800000, 0x17 ;  /* 0xc08000000d077811 */ /* 0x000fe200078eb8ff */
[----:B------:R-:W-:Y:S01]  /*1350*/  BSSY.RECONVERGENT B2, `(.L_x_68) ;  /* 0x0000036000027945 */ /* 0x000fe20003800200 */
[----:B------:R-:W-:Y:S02]  /*1360*/  IADD3 R6, PT, PT, R6, -0x7f, RZ ;  /* 0xffffff8106067810 */ /* 0x000fe40007ffe0ff */
[----:B------:R-:W-:-:S03]  /*1370*/  IADD3 R7, PT, PT, -R7, R2, RZ ;  /* 0x0000000207077210 */ /* 0x000fc60007ffe1ff */
[----:B------:R-:W-:Y:S01]  /*1380*/  IMAD R2, R6, -0x800000, R23 ;  /* 0xff80000006027824 */ /* 0x000fe200078e0217 */
[----:B------:R-:W0:Y:S01]  /*1390*/  MUFU.RCP R8, R7 ;  /* 0x0000000700087308 */ /* 0x000e220000001000 */
[----:B------:R-:W-:-:S04]  /*13a0*/  FADD.FTZ R9, -R7, -RZ ;  /* 0x800000ff07097221 */ /* 0x000fc80000010100 */
        /* <DEDUP_REMOVED lines=10> */
[----:B------:R-:W-:-:S04]  /*1450*/  LOP3.LUT R6, R6, 0xff, RZ, 0xc0, !PT ;  /* 0x000000ff06067812 */ /* 0x000fc800078ec0ff */
[----:B------:R-:W-:-:S04]  /*1460*/  IADD3 R11, PT, PT, R6, R5, RZ ;  /* 0x00000005060b7210 */ /* 0x000fc80007ffe0ff */
[----:B------:R-:W-:-:S04]  /*1470*/  IADD3 R6, PT, PT, R11, -0x1, RZ ;  /* 0xffffffff0b067810 */ /* 0x000fc80007ffe0ff */
        /* <DEDUP_REMOVED lines=10> */
[----:B------:R-:W-:Y:S01]  /*1520*/  IADD3 R8, PT, PT, R11, 0x20, RZ ;  /* 0x000000200b087810 */ /* 0x000fe20007ffe0ff */
[-CC-:B------:R-:W-:Y:S01]  /*1530*/  FFMA.RM R6, R15, R9.reuse, R10.reuse ;  /* 0x000000090f067223 */ /* 0x180fe2000000400a */
[----:B------:R-:W-:Y:S02]  /*1540*/  ISETP.NE.AND P2, PT, R11, RZ, PT ;  /* 0x000000ff0b00720c */ /* 0x000fe40003f45270 */
[----:B------:R-:W-:Y:S01]  /*1550*/  LOP3.LUT R7, R5, 0x7fffff, RZ, 0xc0, !PT ;  /* 0x007fffff05077812 */ /* 0x000fe200078ec0ff */
[----:B------:R-:W-:Y:S01]  /*1560*/  FFMA.RP R5, R15, R9, R10 ;  /* 0x000000090f057223 */ /* 0x000fe2000000800a */
[----:B------:R-:W-:Y:S01]  /*1570*/  IMAD.MOV R9, RZ, RZ, -R11 ;  /* 0x000000ffff097224 */ /* 0x000fe200078e0a0b */
[----:B------:R-:W-:Y:S02]  /*1580*/  ISETP.NE.AND P1, PT, R11, RZ, PT ;  /* 0x000000ff0b00720c */ /* 0x000fe40003f25270 */
[----:B------:R-:W-:-:S02]  /*1590*/  LOP3.LUT R7, R7, 0x800000, RZ, 0xfc, !PT ;  /* 0x0080000007077812 */ /* 0x000fc400078efcff */
[----:B------:R-:W-:Y:S02]  /*15a0*/  FSETP.NEU.FTZ.AND P0, PT, R5, R6, PT ;  /* 0x000000060500720b */ /* 0x000fe40003f1d000 */
[----:B------:R-:W-:Y:S02]  /*15b0*/  SHF.L.U32 R8, R7, R8, RZ ;  /* 0x0000000807087219 */ /* 0x000fe400000006ff */
[----:B------:R-:W-:Y:S02]  /*15c0*/  SEL R6, R9, RZ, P2 ;  /* 0x000000ff09067207 */ /* 0x000fe40001000000 */
[----:B------:R-:W-:Y:S02]  /*15d0*/  ISETP.NE.AND P1, PT, R8, RZ, P1 ;  /* 0x000000ff0800720c */ /* 0x000fe40000f25270 */
[----:B------:R-:W-:Y:S02]  /*15e0*/  SHF.R.U32.HI R6, RZ, R6, R7 ;  /* 0x00000006ff067219 */ /* 0x000fe40000011607 */
[----:B------:R-:W-:-:S02]  /*15f0*/  PLOP3.LUT P0, PT, P0, P1, PT, 0xf8, 0x8f ;  /* 0x00000000008f781c */ /* 0x000fc40000703f70 */
[----:B------:R-:W-:Y:S02]  /*1600*/  SHF.R.U32.HI R8, RZ, 0x1, R6 ;  /* 0x00000001ff087819 */ /* 0x000fe40000011606 */
[----:B------:R-:W-:-:S04]  /*1610*/  SEL R5, RZ, 0x1, !P0 ;  /* 0x00000001ff057807 */ /* 0x000fc80004000000 */
[----:B------:R-:W-:-:S04]  /*1620*/  LOP3.LUT R5, R5, 0x1, R8, 0xf8, !PT ;  /* 0x0000000105057812 */ /* 0x000fc800078ef808 */
[----:B------:R-:W-:-:S04]  /*1630*/  LOP3.LUT R5, R5, R6, RZ, 0xc0, !PT ;  /* 0x0000000605057212 */ /* 0x000fc800078ec0ff */
[----:B------:R-:W-:-:S04]  /*1640*/  IADD3 R5, PT, PT, R8, R5, RZ ;  /* 0x0000000508057210 */ /* 0x000fc80007ffe0ff */
[----:B------:R-:W-:Y:S01]  /*1650*/  LOP3.LUT R2, R5, R2, RZ, 0xfc, !PT ;  /* 0x0000000205027212 */ /* 0x000fe200078efcff */
[----:B------:R-:W-:Y:S06]  /*1660*/  BRA `(.L_x_71) ;  /* 0x0000000000107947 */ /* 0x000fec0003800000 */
.L_x_70:
[----:B------:R-:W-:-:S04]  /*1670*/  LOP3.LUT R2, R2, 0x80000000, RZ, 0xc0, !PT ;  /* 0x8000000002027812 */ /* 0x000fc800078ec0ff */
[----:B------:R-:W-:Y:S01]  /*1680*/  LOP3.LUT R2, R2, 0x7f800000, RZ, 0xfc, !PT ;  /* 0x7f80000002027812 */ /* 0x000fe200078efcff */
[----:B------:R-:W-:Y:S06]  /*1690*/  BRA `(.L_x_71) ;  /* 0x0000000000047947 */ /* 0x000fec0003800000 */
.L_x_69:
[----:B------:R-:W-:-:S07]  /*16a0*/  LEA R2, R5, R2, 0x17 ;  /* 0x0000000205027211 */ /* 0x000fce00078eb8ff */
.L_x_71:
[----:B------:R-:W-:Y:S05]  /*16b0*/  BSYNC.RECONVERGENT B2 ;  /* 0x0000000000027941 */ /* 0x000fea0003800200 */
.L_x_68:
[----:B------:R-:W-:Y:S05]  /*16c0*/  BRA `(.L_x_72) ;  /* 0x0000000000207947 */ /* 0x000fea0003800000 */
.L_x_67:
[----:B------:R-:W-:-:S04]  /*16d0*/  LOP3.LUT R2, R2, 0x80000000, R23, 0x48, !PT ;  /* 0x8000000002027812 */ /* 0x000fc800078e4817 */
[----:B------:R-:W-:Y:S01]  /*16e0*/  LOP3.LUT R2, R2, 0x7f800000, RZ, 0xfc, !PT ;  /* 0x7f80000002027812 */ /* 0x000fe200078efcff */
[----:B------:R-:W-:Y:S06]  /*16f0*/  BRA `(.L_x_72) ;  /* 0x0000000000147947 */ /* 0x000fec0003800000 */
.L_x_66:
[----:B------:R-:W-:Y:S01]  /*1700*/  LOP3.LUT R2, R2, 0x80000000, R23, 0x48, !PT ;  /* 0x8000000002027812 */ /* 0x000fe200078e4817 */
[----:B------:R-:W-:Y:S06]  /*1710*/  BRA `(.L_x_72) ;  /* 0x00000000000c7947 */ /* 0x000fec0003800000 */
.L_x_65:
[----:B------:R-:W0:Y:S01]  /*1720*/  MUFU.RSQ R2, -QNAN ;  /* 0xffc0000000027908 */ /* 0x000e220000001400 */
[----:B------:R-:W-:Y:S05]  /*1730*/  BRA `(.L_x_72) ;  /* 0x0000000000047947 */ /* 0x000fea0003800000 */
.L_x_64:
[----:B------:R-:W-:-:S07]  /*1740*/  FADD.FTZ R2, R23, R2 ;  /* 0x0000000217027221 */ /* 0x000fce0000010000 */
.L_x_72:
[----:B------:R-:W-:Y:S05]  /*1750*/  BSYNC.RECONVERGENT B1 ;  /* 0x0000000000017941 */ /* 0x000fea0003800200 */
.L_x_62:
[----:B------:R-:W-:-:S04]  /*1760*/  HFMA2 R5, -RZ, RZ, 0, 0 ;  /* 0x00000000ff057431 */ /* 0x000fc800000001ff */
[----:B0-----:R-:W-:Y:S05]  /*1770*/  RET.REL.NODEC R4 `(_Z21compute_scores_kernelPKfS0_Pfiiii) ;  /* 0xffffffe804207950 */ /* 0x001fea0003c3ffff */
.L_x_73:
        /* <DEDUP_REMOVED lines=16> */
.L_x_80:


//--------------------- .text._Z13matmul_kernelPKfS0_Pfiii --------------------------
	.section	.text._Z13matmul_kernelPKfS0_Pfiii,"ax",@progbits
	.align	128
        .global         _Z13matmul_kernelPKfS0_Pfiii
        .type           _Z13matmul_kernelPKfS0_Pfiii,@function
        .size           _Z13matmul_kernelPKfS0_Pfiii,(.L_x_87 - _Z13matmul_kernelPKfS0_Pfiii)
        .other          _Z13matmul_kernelPKfS0_Pfiii,@"STO_CUDA_ENTRY STV_DEFAULT"
_Z13matmul_kernelPKfS0_Pfiii:
.text._Z13matmul_kernelPKfS0_Pfiii:
[----:B------:R-:W-:Y:S01]  /*0000*/  LDC R1, c[0x0][0x37c] ;  /* 0x0000df00ff017b82 */ /* 0x000fe20000000800 */
[----:B------:R-:W0:Y:S01]  /*0010*/  S2R R2, SR_CTAID.Y ;  /* 0x0000000000027919 */ /* 0x000e220000002600 */
[----:B------:R-:W1:Y:S01]  /*0020*/  LDCU UR10, c[0x0][0x39c] ;  /* 0x00007380ff0a77ac */ /* 0x000e620008000800 */
[----:B------:R-:W-:Y:S01]  /*0030*/  HFMA2 R21, -RZ, RZ, 0, 0 ;  /* 0x00000000ff157431 */ /* 0x000fe200000001ff */
[----:B------:R-:W0:Y:S01]  /*0040*/  S2R R0, SR_TID.Y ;  /* 0x0000000000007919 */ /* 0x000e220000002200 */
[----:B------:R-:W2:Y:S01]  /*0050*/  LDCU UR14, c[0x0][0x3a0] ;  /* 0x00007400ff0e77ac */ /* 0x000ea20008000800 */
[----:B------:R-:W3:Y:S01]  /*0060*/  S2R R4, SR_CTAID.X ;  /* 0x0000000000047919 */ /* 0x000ee20000002500 */
[----:B------:R-:W4:Y:S01]  /*0070*/  LDCU.64 UR8, c[0x0][0x358] ;  /* 0x00006b00ff0877ac */ /* 0x000f220008000a00 */
[----:B------:R-:W3:Y:S01]  /*0080*/  S2R R13, SR_TID.X ;  /* 0x00000000000d7919 */ /* 0x000ee20000002100 */
[----:B-1----:R-:W-:Y:S01]  /*0090*/  UISETP.GE.AND UP0, UPT, UR10, 0x1, UPT ;  /* 0x000000010a00788c */ /* 0x002fe2000bf06270 */
[----:B0-----:R-:W-:-:S02]  /*00a0*/  LEA R2, R2, R0, 0x4 ;  /* 0x0000000002027211 */ /* 0x001fc400078e20ff */
[----:B---3--:R-:W-:-:S06]  /*00b0*/  LEA R3, R4, R13, 0x4 ;  /* 0x0000000d04037211 */ /* 0x008fcc00078e20ff */
[----:B--2-4-:R-:W-:Y:S05]  /*00c0*/  BRA.U !UP0, `(.L_x_74) ;  /* 0x0000000508387547 */ /* 0x014fea000b800000 */
[----:B------:R-:W0:Y:S01]  /*00d0*/  S2UR UR7, SR_CgaCtaId ;  /* 0x00000000000779c3 */ /* 0x000e220000008800 */
[----:B------:R-:W1:Y:S01]  /*00e0*/  LDCU UR11, c[0x0][0x3a0] ;  /* 0x00007400ff0b77ac */ /* 0x000e620008000800 */
[----:B------:R-:W-:Y:S01]  /*00f0*/  MOV R21, RZ ;  /* 0x000000ff00157202 */ /* 0x000fe20000000f00 */
[----:B------:R-:W-:Y:S01]  /*0100*/  IMAD R12, R2, UR10, R13 ;  /* 0x0000000a020c7c24 */ /* 0x000fe2000f8e020d */
[----:B------:R-:W-:Y:S01]  /*0110*/  UMOV UR5, 0x400 ;  /* 0x0000040000057882 */ /* 0x000fe20000000000 */
[----:B------:R-:W-:-:S03]  /*0120*/  UIADD3 UR4, UPT, UPT, UR10, 0xf, URZ ;  /* 0x0000000f0a047890 */ /* 0x000fc6000fffe0ff */
[----:B------:R-:W2:Y:S01]  /*0130*/  LDC R14, c[0x0][0x3a0] ;  /* 0x0000e800ff0e7b82 */ /* 0x000ea20000000800 */
[----:B------:R-:W-:Y:S02]  /*0140*/  UIADD3 UR6, UPT, UPT, UR5, 0x400, URZ ;  /* 0x0000040005067890 */ /* 0x000fe4000fffe0ff */
[----:B------:R-:W-:Y:S01]  /*0150*/  USHF.R.U32.HI UR4, URZ, 0x4, UR4 ;  /* 0x00000004ff047899 */ /* 0x000fe20008011604 */
[----:B------:R-:W3:Y:S03]  /*0160*/  LDCU.64 UR12, c[0x0][0x398] ;  /* 0x00007300ff0c77ac */ /* 0x000ee60008000a00 */
[----:B------:R-:W-:Y:S01]  /*0170*/  UIADD3 UR4, UPT, UPT, -UR4, URZ, URZ ;  /* 0x000000ff04047290 */ /* 0x000fe2000fffe1ff */
[----:B-1----:R-:W-:Y:S01]  /*0180*/  IMAD R19, R0, UR11, R13 ;  /* 0x0000000b00137c24 */ /* 0x002fe2000f8e020d */
[----:B0-----:R-:W-:-:S04]  /*0190*/  ULEA UR5, UR7, UR5, 0x18 ;  /* 0x0000000507057291 */ /* 0x001fc8000f8ec0ff */
[----:B------:R-:W-:Y:S01]  /*01a0*/  LEA R19, R4, R19, 0x4 ;  /* 0x0000001304137211 */ /* 0x000fe200078e20ff */
[----:B------:R-:W-:Y:S01]  /*01b0*/  ULEA UR6, UR7, UR6, 0x18 ;  /* 0x0000000607067291 */ /* 0x000fe2000f8ec0ff */
[----:B------:R-:W-:-:S05]  /*01c0*/  LEA R16, R0, UR5, 0x6 ;  /* 0x0000000500107c11 */ /* 0x000fca000f8e30ff */
[C---:B------:R-:W-:Y:S02]  /*01d0*/  LEA R17, R13.reuse, UR6, 0x2 ;  /* 0x000000060d117c11 */ /* 0x040fe4000f8e10ff */
[----:B------:R-:W-:Y:S02]  /*01e0*/  LEA R18, R13, R16, 0x2 ;  /* 0x000000100d127211 */ /* 0x000fe400078e10ff */
[----:B---3--:R-:W-:-:S07]  /*01f0*/  LEA R15, R0, R17, 0x6 ;  /* 0x00000011000f7211 */ /* 0x008fce00078e30ff */
.L_x_75:
[----:B------:R-:W-:Y:S01]  /*0200*/  ISETP.GE.U32.AND P1, PT, R13, UR13, PT ;  /* 0x0000000d0d007c0c */ /* 0x000fe2000bf26070 */
[----:B------:R-:W-:Y:S01]  /*0210*/  HFMA2 R22, -RZ, RZ, 0, 0 ;  /* 0x00000000ff167431 */ /* 0x000fe200000001ff */
[----:B------:R-:W-:Y:S02]  /*0220*/  ISETP.GE.U32.AND P0, PT, R0, UR13, PT ;  /* 0x0000000d00007c0c */ /* 0x000fe4000bf06070 */
[----:B------:R-:W-:Y:S02]  /*0230*/  ISETP.GE.OR P1, PT, R2, UR12, P1 ;  /* 0x0000000c02007c0c */ /* 0x000fe40008f26670 */
[----:B--2---:R-:W-:Y:S02]  /*0240*/  ISETP.GE.OR P0, PT, R3, R14, P0 ;  /* 0x0000000e0300720c */ /* 0x004fe40000706670 */
[----:B------:R-:W-:-:S09]  /*0250*/  MOV R29, RZ ;  /* 0x000000ff001d7202 */ /* 0x000fd20000000f00 */
[----:B------:R-:W0:Y:S08]  /*0260*/  @!P1 LDC.64 R6, c[0x0][0x380] ;  /* 0x0000e000ff069b82 */ /* 0x000e300000000a00 */
[----:B------:R-:W1:Y:S01]  /*0270*/  @!P0 LDC.64 R4, c[0x0][0x388] ;  /* 0x0000e200ff048b82 */ /* 0x000e620000000a00 */
[----:B0-----:R-:W-:-:S05]  /*0280*/  @!P1 IMAD.WIDE.U32 R6, R12, 0x4, R6 ;  /* 0x000000040c069825 */ /* 0x001fca00078e0006 */
[----:B------:R-:W2:Y:S01]  /*0290*/  @!P1 LDG.E R29, desc[UR8][R6.64] ;  /* 0x00000008061d9981 */ /* 0x000ea2000c1e1900 */
[----:B-1----:R-:W-:-:S05]  /*02a0*/  @!P0 IMAD.WIDE.U32 R24, R19, 0x4, R4 ;  /* 0x0000000413188825 */ /* 0x002fca00078e0004 */
[----:B------:R-:W3:Y:S01]  /*02b0*/  @!P0 LDG.E R22, desc[UR8][R24.64] ;  /* 0x0000000818168981 */ /* 0x000ee2000c1e1900 */
[----:B------:R-:W-:-:S04]  /*02c0*/  UIADD3 UR4, UPT, UPT, UR4, 0x1, URZ ;  /* 0x0000000104047890 */ /* 0x000fc8000fffe0ff */
[----:B------:R-:W-:Y:S01]  /*02d0*/  UISETP.NE.AND UP0, UPT, UR4, URZ, UPT ;  /* 0x000000ff0400728c */ /* 0x000fe2000bf05270 */
[----:B------:R-:W-:Y:S02]  /*02e0*/  IADD3 R0, PT, PT, R0, 0x10, RZ ;  /* 0x0000001000007810 */ /* 0x000fe40007ffe0ff */
[----:B------:R-:W-:Y:S02]  /*02f0*/  IADD3 R13, PT, PT, R13, 0x10, RZ ;  /* 0x000000100d0d7810 */ /* 0x000fe40007ffe0ff */
[----:B------:R-:W-:Y:S02]  /*0300*/  IADD3 R12, PT, PT, R12, 0x10, RZ ;  /* 0x000000100c0c7810 */ /* 0x000fe40007ffe0ff */
[----:B------:R-:W-:Y:S01]  /*0310*/  LEA R19, R14, R19, 0x4 ;  /* 0x000000130e137211 */ /* 0x000fe200078e20ff */
        /* <DEDUP_REMOVED lines=15> */
[----:B------:R-:W-:Y:S01]  /*0410*/  LDS R21, [R17+0x200] ;  /* 0x0002000011157984 */ /* 0x000fe20000000800 */
[----:B-1----:R-:W-:-:S04]  /*0420*/  FFMA R8, R29, R9, R8 ;  /* 0x000000091d087223 */ /* 0x002fc80000000008 */
[----:B--2---:R-:W-:-:S04]  /*0430*/  FFMA R27, R27, R10, R8 ;  /* 0x0000000a1b1b7223 */ /* 0x004fc80000000008 */
[----:B---3--:R-:W-:Y:S02]  /*0440*/  FFMA R27, R26, R11, R27 ;  /* 0x0000000b1a1b7223 */ /* 0x008fe4000000001b */
[----:B------:R-:W0:Y:S02]  /*0450*/  LDS.128 R8, [R16+0x20] ;  /* 0x0000200010087984 */ /* 0x000e240000000c00 */
[----:B----4-:R-:W-:-:S04]  /*0460*/  FFMA R23, R4, R23, R27 ;  /* 0x0000001704177223 */ /* 0x010fc8000000001b */
[----:B-----5:R-:W-:Y:S02]  /*0470*/  FFMA R20, R20, R5, R23 ;  /* 0x0000000514147223 */ /* 0x020fe40000000017 */
[----:B------:R-:W1:Y:S02]  /*0480*/  LDS R23, [R17+0x280] ;  /* 0x0002800011177984 */ /* 0x000e640000000800 */
[----:B------:R-:W-:Y:S02]  /*0490*/  FFMA R25, R25, R6, R20 ;  /* 0x0000000619197223 */ /* 0x000fe40000000014 */
[----:B------:R-:W2:Y:S02]  /*04a0*/  LDS R20, [R17+0x2c0] ;  /* 0x0002c00011147984 */ /* 0x000ea40000000800 */
[----:B------:R-:W-:Y:S02]  /*04b0*/  FFMA R27, R22, R7, R25 ;  /* 0x00000007161b7223 */ /* 0x000fe40000000019 */
[----:B------:R-:W-:Y:S04]  /*04c0*/  LDS R25, [R17+0x300] ;  /* 0x0003000011197984 */ /* 0x000fe80000000800 */
[----:B------:R-:W3:Y:S04]  /*04d0*/  LDS.128 R4, [R16+0x30] ;  /* 0x0000300010047984 */ /* 0x000ee80000000c00 */
[----:B------:R-:W4:Y:S01]  /*04e0*/  LDS R22, [R17+0x340] ;  /* 0x0003400011167984 */ /* 0x000f220000000800 */
[----:B0-----:R-:W-:-:S03]  /*04f0*/  FFMA R27, R8, R21, R27 ;  /* 0x00000015081b7223 */ /* 0x001fc6000000001b */
[----:B------:R-:W0:Y:S04]  /*0500*/  LDS R21, [R17+0x380] ;  /* 0x0003800011157984 */ /* 0x000e280000000800 */
[----:B------:R-:W5:Y:S01]  /*0510*/  LDS R8, [R17+0x3c0] ;  /* 0x0003c00011087984 */ /* 0x000f620000000800 */
[----:B------:R-:W-:-:S04]  /*0520*/  FFMA R24, R24, R9, R27 ;  /* 0x0000000918187223 */ /* 0x000fc8000000001b */
[----:B-1----:R-:W-:-:S04]  /*0530*/  FFMA R23, R23, R10, R24 ;  /* 0x0000000a17177223 */ /* 0x002fc80000000018 */
[----:B--2---:R-:W-:-:S04]  /*0540*/  FFMA R11, R20, R11, R23 ;  /* 0x0000000b140b7223 */ /* 0x004fc80000000017 */
[----:B---3--:R-:W-:-:S04]  /*0550*/  FFMA R11, R4, R25, R11 ;  /* 0x00000019040b7223 */ /* 0x008fc8000000000b */
[----:B----4-:R-:W-:-:S04]  /*0560*/  FFMA R22, R22, R5, R11 ;  /* 0x0000000516167223 */ /* 0x010fc8000000000b */
[----:B0-----:R-:W-:-:S04]  /*0570*/  FFMA R21, R21, R6, R22 ;  /* 0x0000000615157223 */ /* 0x001fc80000000016 */
[----:B-----5:R-:W-:Y:S01]  /*0580*/  FFMA R21, R8, R7, R21 ;  /* 0x0000000708157223 */ /* 0x020fe20000000015 */
[----:B------:R-:W-:Y:S06]  /*0590*/  BAR.SYNC.DEFER_BLOCKING 0x0 ;  /* 0x0000000000007b1d */ /* 0x000fec0000010000 */
[----:B------:R-:W-:Y:S05]  /*05a0*/  BRA.U UP0, `(.L_x_75) ;  /* 0xfffffffd00147547 */ /* 0x000fea000b83ffff */
.L_x_74:
[----:B------:R-:W0:Y:S01]  /*05b0*/  LDCU UR4, c[0x0][0x398] ;  /* 0x00007300ff0477ac */ /* 0x000e220008000800 */
[----:B------:R-:W-:-:S04]  /*05c0*/  ISETP.GE.AND P0, PT, R3, UR14, PT ;  /* 0x0000000e03007c0c */ /* 0x000fc8000bf06270 */
[----:B0-----:R-:W-:-:S13]  /*05d0*/  ISETP.GE.OR P0, PT, R2, UR4, P0 ;  /* 0x0000000402007c0c */ /* 0x001fda0008706670 */
[----:B------:R-:W-:Y:S05]  /*05e0*/  @P0 EXIT ;  /* 0x000000000000094d */ /* 0x000fea0003800000 */
[----:B------:R-:W0:Y:S01]  /*05f0*/  LDC.64 R4, c[0x0][0x390] ;  /* 0x0000e400ff047b82 */ /* 0x000e220000000a00 */
[----:B------:R-:W-:-:S04]  /*0600*/  IMAD R3, R2, UR14, R3 ;  /* 0x0000000e02037c24 */ /* 0x000fc8000f8e0203 */
[----:B0-----:R-:W-:-:S05]  /*0610*/  IMAD.WIDE R2, R3, 0x4, R4 ;  /* 0x0000000403027825 */ /* 0x001fca00078e0204 */
[----:B------:R-:W-:Y:S01]  /*0620*/  STG.E desc[UR8][R2.64], R21 ;  /* 0x0000001502007986 */ /* 0x000fe2000c101908 */
[----:B------:R-:W-:Y:S05]  /*0630*/  EXIT ;  /* 0x000000000000794d */ /* 0x000fea0003800000 */
.L_x_76:
        /* <DEDUP_REMOVED lines=12> */
.L_x_87:


//--------------------- .nv.shared._Z17layer_norm_kernelPKfPfiif --------------------------
	.section	.nv.shared._Z17layer_norm_kernelPKfPfiif,"aw",@nobits
	.sectionflags	@""
	.align	16
	.zero		1024


//--------------------- .nv.shared.reserved.0     --------------------------
	.section	.nv.shared.reserved.0,"aw",@nobits
	.weak		__nv_reservedSMEM_offset_0_alias
	.size		__nv_reservedSMEM_offset_0_alias, 0, 64
	.other		__nv_reservedSMEM_offset_0_alias,@"STO_CUDA_RESERVED_SHARED STV_DEFAULT"
__nv_reservedSMEM_offset_0_alias:
	.zero		0
	.zero		64


//--------------------- .nv.shared._Z11relu_kernelPfi --------------------------
	.section	.nv.shared._Z11relu_kernelPfi,"aw",@nobits
	.sectionflags	@""
	.align	16
	.zero		1024


//--------------------- .nv.shared._Z10add_kernelPKfS0_Pfi --------------------------
	.section	.nv.shared._Z10add_kernelPKfS0_Pfi,"aw",@nobits
	.sectionflags	@""
	.align	16
	.zero		1024


//--------------------- .nv.shared._Z19weighted_sum_kernelPKfS0_Pfiiii --------------------------
	.section	.nv.shared._Z19weighted_sum_kernelPKfS0_Pfiiii,"aw",@nobits
	.sectionflags	@""
	.align	16
	.zero		1024


//--------------------- .nv.shared._Z14softmax_kernelPfiii --------------------------
	.section	.nv.shared._Z14softmax_kernelPfiii,"aw",@nobits
	.sectionflags	@""
	.align	16
	.zero		1024


//--------------------- .nv.shared._Z21compute_scores_kernelPKfS0_Pfiiii --------------------------
	.section	.nv.shared._Z21compute_scores_kernelPKfS0_Pfiiii,"aw",@nobits
	.sectionflags	@""
	.align	16
.nv.shared._Z21compute_scores_kernelPKfS0_Pfiiii:
	.zero		3072


//--------------------- .nv.shared._Z13matmul_kernelPKfS0_Pfiii --------------------------
	.section	.nv.shared._Z13matmul_kernelPKfS0_Pfiii,"aw",@nobits
	.sectionflags	@""
	.align	16
.nv.shared._Z13matmul_kernelPKfS0_Pfiii:
	.zero		3072


//--------------------- .nv.constant0._Z17layer_norm_kernelPKfPfiif --------------------------
	.section	.nv.constant0._Z17layer_norm_kernelPKfPfiif,"a",@progbits
	.sectionflags	@""
	.align	4
.nv.constant0._Z17layer_norm_kernelPKfPfiif:
	.zero		924


//--------------------- .nv.constant0._Z11relu_kernelPfi --------------------------
	.section	.nv.constant0._Z11relu_kernelPfi,"a",@progbits
	.sectionflags	@""
	.align	4
.nv.constant0._Z11relu_kernelPfi:
	.zero		908


//--------------------- .nv.constant0._Z10add_kernelPKfS0_Pfi --------------------------
	.section	.nv.constant0._Z10add_kernelPKfS0_Pfi,"a",@progbits
	.sectionflags	@""
	.align	4
.nv.constant0._Z10add_kernelPKfS0_Pfi:
	.zero		924


//--------------------- .nv.constant0._Z19weighted_sum_kernelPKfS0_Pfiiii --------------------------
	.section	.nv.constant0._Z19weighted_sum_kernelPKfS0_Pfiiii,"a",@progbits
	.sectionflags	@""
	.align	4
.nv.constant0._Z19weighted_sum_kernelPKfS0_Pfiiii:
	.zero		936


//--------------------- .nv.constant0._Z14softmax_kernelPfiii --------------------------
	.section	.nv.constant0._Z14softmax_kernelPfiii,"a",@progbits
	.sectionflags	@""
	.align	4
.nv.constant0._Z14softmax_kernelPfiii:
	.zero		916


//--------------------- .nv.constant0._Z21compute_scores_kernelPKfS0_Pfiiii --------------------------
	.section	.nv.constant0._Z21compute_scores_kernelPKfS0_Pfiiii,"a",@progbits
	.sectionflags	@""
	.align	4
.nv.constant0._Z21compute_scores_kernelPKfS0_Pfiiii:
	.zero		936


//--------------------- .nv.constant0._Z13matmul_kernelPKfS0_Pfiii --------------------------
	.section	.nv.constant0._Z13matmul_kernelPKfS0_Pfiii,"a",@progbits
	.sectionflags	@""
	.align	4
.nv.constant0._Z13matmul_kernelPKfS0_Pfiii:
	.zero		932


//--------------------- SYMBOLS --------------------------

	.type		.nv.reservedSmem.offset0,@object
	.size		.nv.reservedSmem.offset0,0x4
	.type		.nv.reservedSmem.cap,@object
	.size		.nv.reservedSmem.cap,0x4
